//
// Generated by NVIDIA NVVM Compiler
//
// Compiler Build ID: CL-36424714
// Cuda compilation tools, release 13.0, V13.0.88
// Based on NVVM 20.0.0
//

.version 9.0
.target sm_100
.address_size 64

	// .globl	_Z16matmul_v1_kernelILi128ELi128ELi32ELi64ELi32ELi16E13__nv_bfloat16EvPKT5_S3_PS1_iii
// _ZZ16matmul_v1_kernelILi128ELi128ELi32ELi64ELi32ELi16E13__nv_bfloat16EvPKT5_S3_PS1_iiiE8A_shared has been demoted
// _ZZ16matmul_v1_kernelILi128ELi128ELi32ELi64ELi32ELi16E13__nv_bfloat16EvPKT5_S3_PS1_iiiE8B_shared has been demoted
// _ZZ16matmul_v2_kernelILi128ELi128ELi32ELi64ELi32ELi16E13__nv_bfloat16EvPKT5_S3_PS1_iiiE8A_shared has been demoted
// _ZZ16matmul_v2_kernelILi128ELi128ELi32ELi64ELi32ELi16E13__nv_bfloat16EvPKT5_S3_PS1_iiiE8B_shared has been demoted

.visible .entry _Z16matmul_v1_kernelILi128ELi128ELi32ELi64ELi32ELi16E13__nv_bfloat16EvPKT5_S3_PS1_iii(
	.param .u64 .ptr .align 1 _Z16matmul_v1_kernelILi128ELi128ELi32ELi64ELi32ELi16E13__nv_bfloat16EvPKT5_S3_PS1_iii_param_0,
	.param .u64 .ptr .align 1 _Z16matmul_v1_kernelILi128ELi128ELi32ELi64ELi32ELi16E13__nv_bfloat16EvPKT5_S3_PS1_iii_param_1,
	.param .u64 .ptr .align 1 _Z16matmul_v1_kernelILi128ELi128ELi32ELi64ELi32ELi16E13__nv_bfloat16EvPKT5_S3_PS1_iii_param_2,
	.param .u32 _Z16matmul_v1_kernelILi128ELi128ELi32ELi64ELi32ELi16E13__nv_bfloat16EvPKT5_S3_PS1_iii_param_3,
	.param .u32 _Z16matmul_v1_kernelILi128ELi128ELi32ELi64ELi32ELi16E13__nv_bfloat16EvPKT5_S3_PS1_iii_param_4,
	.param .u32 _Z16matmul_v1_kernelILi128ELi128ELi32ELi64ELi32ELi16E13__nv_bfloat16EvPKT5_S3_PS1_iii_param_5
)
{
	.reg .pred 	%p<6>;
	.reg .b16 	%rs<65>;
	.reg .b32 	%r<402>;
	.reg .b32 	%f<899>;
	.reg .b64 	%rd<37>;
	// demoted variable
	.shared .align 2 .b8 _ZZ16matmul_v1_kernelILi128ELi128ELi32ELi64ELi32ELi16E13__nv_bfloat16EvPKT5_S3_PS1_iiiE8A_shared[8192];
	// demoted variable
	.shared .align 2 .b8 _ZZ16matmul_v1_kernelILi128ELi128ELi32ELi64ELi32ELi16E13__nv_bfloat16EvPKT5_S3_PS1_iiiE8B_shared[8192];
	ld.param.u64 	%rd10, [_Z16matmul_v1_kernelILi128ELi128ELi32ELi64ELi32ELi16E13__nv_bfloat16EvPKT5_S3_PS1_iii_param_0];
	ld.param.u64 	%rd11, [_Z16matmul_v1_kernelILi128ELi128ELi32ELi64ELi32ELi16E13__nv_bfloat16EvPKT5_S3_PS1_iii_param_1];
	ld.param.u64 	%rd9, [_Z16matmul_v1_kernelILi128ELi128ELi32ELi64ELi32ELi16E13__nv_bfloat16EvPKT5_S3_PS1_iii_param_2];
	ld.param.u32 	%r38, [_Z16matmul_v1_kernelILi128ELi128ELi32ELi64ELi32ELi16E13__nv_bfloat16EvPKT5_S3_PS1_iii_param_4];
	ld.param.u32 	%r39, [_Z16matmul_v1_kernelILi128ELi128ELi32ELi64ELi32ELi16E13__nv_bfloat16EvPKT5_S3_PS1_iii_param_5];
	cvta.to.global.u64 	%rd1, %rd10;
	cvta.to.global.u64 	%rd2, %rd11;
	mov.u32 	%r1, %tid.x;
	mov.u32 	%r40, %ctaid.x;
	and.b32  	%r2, %r1, 31;
	add.s32 	%r41, %r38, 127;
	shr.s32 	%r42, %r41, 31;
	shr.u32 	%r43, %r42, 25;
	add.s32 	%r44, %r41, %r43;
	shr.s32 	%r45, %r44, 7;
	div.s32 	%r46, %r40, %r45;
	mul.lo.s32 	%r47, %r46, %r45;
	sub.s32 	%r48, %r40, %r47;
	shl.b32 	%r3, %r46, 7;
	shl.b32 	%r4, %r48, 7;
	and.b32  	%r5, %r1, 96;
	shr.u32 	%r49, %r1, 1;
	and.b32  	%r6, %r49, 448;
	setp.lt.s32 	%p1, %r39, 1;
	mov.f32 	%f835, 0f00000000;
	mov.f32 	%f836, %f835;
	mov.f32 	%f837, %f835;
	mov.f32 	%f838, %f835;
	mov.f32 	%f839, %f835;
	mov.f32 	%f840, %f835;
	mov.f32 	%f841, %f835;
	mov.f32 	%f842, %f835;
	mov.f32 	%f843, %f835;
	mov.f32 	%f844, %f835;
	mov.f32 	%f845, %f835;
	mov.f32 	%f846, %f835;
	mov.f32 	%f847, %f835;
	mov.f32 	%f848, %f835;
	mov.f32 	%f849, %f835;
	mov.f32 	%f850, %f835;
	mov.f32 	%f851, %f835;
	mov.f32 	%f852, %f835;
	mov.f32 	%f853, %f835;
	mov.f32 	%f854, %f835;
	mov.f32 	%f855, %f835;
	mov.f32 	%f856, %f835;
	mov.f32 	%f857, %f835;
	mov.f32 	%f858, %f835;
	mov.f32 	%f859, %f835;
	mov.f32 	%f860, %f835;
	mov.f32 	%f861, %f835;
	mov.f32 	%f862, %f835;
	mov.f32 	%f863, %f835;
	mov.f32 	%f864, %f835;
	mov.f32 	%f865, %f835;
	mov.f32 	%f866, %f835;
	mov.f32 	%f867, %f835;
	mov.f32 	%f868, %f835;
	mov.f32 	%f869, %f835;
	mov.f32 	%f870, %f835;
	mov.f32 	%f871, %f835;
	mov.f32 	%f872, %f835;
	mov.f32 	%f873, %f835;
	mov.f32 	%f874, %f835;
	mov.f32 	%f875, %f835;
	mov.f32 	%f876, %f835;
	mov.f32 	%f877, %f835;
	mov.f32 	%f878, %f835;
	mov.f32 	%f879, %f835;
	mov.f32 	%f880, %f835;
	mov.f32 	%f881, %f835;
	mov.f32 	%f882, %f835;
	mov.f32 	%f883, %f835;
	mov.f32 	%f884, %f835;
	mov.f32 	%f885, %f835;
	mov.f32 	%f886, %f835;
	mov.f32 	%f887, %f835;
	mov.f32 	%f888, %f835;
	mov.f32 	%f889, %f835;
	mov.f32 	%f890, %f835;
	mov.f32 	%f891, %f835;
	mov.f32 	%f892, %f835;
	mov.f32 	%f893, %f835;
	mov.f32 	%f894, %f835;
	mov.f32 	%f895, %f835;
	mov.f32 	%f896, %f835;
	mov.f32 	%f897, %f835;
	mov.f32 	%f898, %f835;
	@%p1 bra 	$L__BB0_8;
	shl.b32 	%r51, %r5, 5;
	shl.b32 	%r52, %r6, 5;
	shl.b32 	%r7, %r1, 3;
	shl.b32 	%r53, %r2, 5;
	add.s32 	%r54, %r52, %r53;
	add.s32 	%r55, %r51, %r53;
	and.b32  	%r8, %r7, 24;
	shl.b32 	%r56, %r54, 1;
	mov.u32 	%r57, _ZZ16matmul_v1_kernelILi128ELi128ELi32ELi64ELi32ELi16E13__nv_bfloat16EvPKT5_S3_PS1_iiiE8A_shared;
	add.s32 	%r9, %r57, %r56;
	shl.b32 	%r58, %r55, 1;
	mov.u32 	%r59, _ZZ16matmul_v1_kernelILi128ELi128ELi32ELi64ELi32ELi16E13__nv_bfloat16EvPKT5_S3_PS1_iiiE8B_shared;
	add.s32 	%r10, %r59, %r58;
	add.s32 	%r11, %r9, 16;
	add.s32 	%r12, %r9, 1024;
	add.s32 	%r13, %r9, 1040;
	add.s32 	%r14, %r9, 2048;
	add.s32 	%r15, %r9, 2064;
	add.s32 	%r16, %r9, 3072;
	add.s32 	%r17, %r10, 16;
	add.s32 	%r18, %r9, 48;
	add.s32 	%r19, %r9, 1056;
	add.s32 	%r20, %r9, 1072;
	add.s32 	%r21, %r9, 2080;
	add.s32 	%r22, %r9, 2096;
	add.s32 	%r23, %r9, 3104;
	add.s32 	%r24, %r9, 3120;
	add.s32 	%r25, %r10, 544;
	add.s32 	%r26, %r10, 1056;
	add.s32 	%r27, %r10, 1568;
	shr.u32 	%r60, %r7, 5;
	mad.lo.s32 	%r28, %r39, %r60, %r8;
	shl.b32 	%r29, %r39, 6;
	mul.lo.s32 	%r61, %r4, %r39;
	mul.wide.s32 	%rd12, %r61, 2;
	add.s64 	%rd36, %rd2, %rd12;
	mul.lo.s32 	%r62, %r3, %r39;
	mul.wide.s32 	%rd13, %r62, 2;
	add.s64 	%rd35, %rd1, %rd13;
	mov.b32 	%r398, 0;
	mov.f32 	%f835, 0f00000000;
$L__BB0_2:
	setp.gt.u32 	%p2, %r1, 511;
	@%p2 bra 	$L__BB0_7;
	mov.u32 	%r399, %r28;
	mov.u32 	%r400, %r7;
$L__BB0_4:
	mul.wide.u32 	%rd14, %r399, 2;
	add.s64 	%rd15, %rd35, %rd14;
	ld.global.v4.u32 	{%r63, %r64, %r65, %r66}, [%rd15];
	and.b32  	%r67, %r400, 4064;
	or.b32  	%r68, %r67, %r8;
	shl.b32 	%r69, %r68, 1;
	mov.u32 	%r70, _ZZ16matmul_v1_kernelILi128ELi128ELi32ELi64ELi32ELi16E13__nv_bfloat16EvPKT5_S3_PS1_iiiE8A_shared;
	add.s32 	%r71, %r70, %r69;
	st.shared.v4.u32 	[%r71], {%r63, %r64, %r65, %r66};
	add.s32 	%r33, %r400, 2048;
	add.s32 	%r399, %r399, %r29;
	setp.lt.u32 	%p3, %r400, 2048;
	mov.u32 	%r400, %r33;
	@%p3 bra 	$L__BB0_4;
	mov.u32 	%r401, %r7;
$L__BB0_6:
	shr.u32 	%r72, %r401, 5;
	mad.lo.s32 	%r73, %r72, %r39, %r8;
	mul.wide.u32 	%rd16, %r73, 2;
	add.s64 	%rd17, %rd36, %rd16;
	ld.global.v4.u32 	{%r74, %r75, %r76, %r77}, [%rd17];
	and.b32  	%r78, %r401, 4064;
	or.b32  	%r79, %r78, %r8;
	shl.b32 	%r80, %r79, 1;
	mov.u32 	%r81, _ZZ16matmul_v1_kernelILi128ELi128ELi32ELi64ELi32ELi16E13__nv_bfloat16EvPKT5_S3_PS1_iiiE8B_shared;
	add.s32 	%r82, %r81, %r80;
	st.shared.v4.u32 	[%r82], {%r74, %r75, %r76, %r77};
	add.s32 	%r36, %r401, 2048;
	setp.lt.u32 	%p4, %r401, 2048;
	mov.u32 	%r401, %r36;
	@%p4 bra 	$L__BB0_6;
$L__BB0_7:
	add.s32 	%r244, %r10, 32;
	add.s32 	%r221, %r9, 32;
	bar.sync 	0;
	// begin inline asm
	ldmatrix.sync.aligned.m8n8.x2.shared.b16 {%r83, %r84}, [%r9];
	// end inline asm
	// begin inline asm
	ldmatrix.sync.aligned.m8n8.x2.shared.b16 {%r86, %r87}, [%r11];
	// end inline asm
	// begin inline asm
	ldmatrix.sync.aligned.m8n8.x2.shared.b16 {%r89, %r90}, [%r12];
	// end inline asm
	// begin inline asm
	ldmatrix.sync.aligned.m8n8.x2.shared.b16 {%r92, %r93}, [%r13];
	// end inline asm
	// begin inline asm
	ldmatrix.sync.aligned.m8n8.x2.shared.b16 {%r95, %r96}, [%r14];
	// end inline asm
	// begin inline asm
	ldmatrix.sync.aligned.m8n8.x2.shared.b16 {%r98, %r99}, [%r15];
	// end inline asm
	// begin inline asm
	ldmatrix.sync.aligned.m8n8.x2.shared.b16 {%r101, %r102}, [%r16];
	// end inline asm
	add.s32 	%r106, %r9, 3088;
	// begin inline asm
	ldmatrix.sync.aligned.m8n8.x2.shared.b16 {%r104, %r105}, [%r106];
	// end inline asm
	// begin inline asm
	ldmatrix.sync.aligned.m8n8.x1.shared.b16 {%r107}, [%r10];
	// end inline asm
	// begin inline asm
	ldmatrix.sync.aligned.m8n8.x1.shared.b16 {%r109}, [%r17];
	// end inline asm
	add.s32 	%r112, %r10, 512;
	// begin inline asm
	ldmatrix.sync.aligned.m8n8.x1.shared.b16 {%r111}, [%r112];
	// end inline asm
	add.s32 	%r114, %r10, 528;
	// begin inline asm
	ldmatrix.sync.aligned.m8n8.x1.shared.b16 {%r113}, [%r114];
	// end inline asm
	add.s32 	%r116, %r10, 1024;
	// begin inline asm
	ldmatrix.sync.aligned.m8n8.x1.shared.b16 {%r115}, [%r116];
	// end inline asm
	add.s32 	%r118, %r10, 1040;
	// begin inline asm
	ldmatrix.sync.aligned.m8n8.x1.shared.b16 {%r117}, [%r118];
	// end inline asm
	add.s32 	%r120, %r10, 1536;
	// begin inline asm
	ldmatrix.sync.aligned.m8n8.x1.shared.b16 {%r119}, [%r120];
	// end inline asm
	add.s32 	%r122, %r10, 1552;
	// begin inline asm
	ldmatrix.sync.aligned.m8n8.x1.shared.b16 {%r121}, [%r122];
	// end inline asm
	// begin inline asm
	mma.sync.aligned.m16n8k8.row.col.f32.bf16.bf16.f32 {%f195, %f196, %f197, %f198}, {%r83, %r84}, {%r107}, {%f874, %f873, %f872, %f871};
	// end inline asm
	// begin inline asm
	mma.sync.aligned.m16n8k8.row.col.f32.bf16.bf16.f32 {%f203, %f204, %f205, %f206}, {%r86, %r87}, {%r109}, {%f195, %f196, %f197, %f198};
	// end inline asm
	// begin inline asm
	mma.sync.aligned.m16n8k8.row.col.f32.bf16.bf16.f32 {%f211, %f212, %f213, %f214}, {%r83, %r84}, {%r111}, {%f870, %f869, %f868, %f867};
	// end inline asm
	// begin inline asm
	mma.sync.aligned.m16n8k8.row.col.f32.bf16.bf16.f32 {%f219, %f220, %f221, %f222}, {%r86, %r87}, {%r113}, {%f211, %f212, %f213, %f214};
	// end inline asm
	// begin inline asm
	mma.sync.aligned.m16n8k8.row.col.f32.bf16.bf16.f32 {%f227, %f228, %f229, %f230}, {%r83, %r84}, {%r115}, {%f866, %f865, %f864, %f863};
	// end inline asm
	// begin inline asm
	mma.sync.aligned.m16n8k8.row.col.f32.bf16.bf16.f32 {%f235, %f236, %f237, %f238}, {%r86, %r87}, {%r117}, {%f227, %f228, %f229, %f230};
	// end inline asm
	// begin inline asm
	mma.sync.aligned.m16n8k8.row.col.f32.bf16.bf16.f32 {%f243, %f244, %f245, %f246}, {%r83, %r84}, {%r119}, {%f862, %f861, %f860, %f859};
	// end inline asm
	// begin inline asm
	mma.sync.aligned.m16n8k8.row.col.f32.bf16.bf16.f32 {%f251, %f252, %f253, %f254}, {%r86, %r87}, {%r121}, {%f243, %f244, %f245, %f246};
	// end inline asm
	// begin inline asm
	mma.sync.aligned.m16n8k8.row.col.f32.bf16.bf16.f32 {%f259, %f260, %f261, %f262}, {%r89, %r90}, {%r107}, {%f858, %f857, %f856, %f855};
	// end inline asm
	// begin inline asm
	mma.sync.aligned.m16n8k8.row.col.f32.bf16.bf16.f32 {%f267, %f268, %f269, %f270}, {%r92, %r93}, {%r109}, {%f259, %f260, %f261, %f262};
	// end inline asm
	// begin inline asm
	mma.sync.aligned.m16n8k8.row.col.f32.bf16.bf16.f32 {%f275, %f276, %f277, %f278}, {%r89, %r90}, {%r111}, {%f854, %f853, %f852, %f851};
	// end inline asm
	// begin inline asm
	mma.sync.aligned.m16n8k8.row.col.f32.bf16.bf16.f32 {%f283, %f284, %f285, %f286}, {%r92, %r93}, {%r113}, {%f275, %f276, %f277, %f278};
	// end inline asm
	// begin inline asm
	mma.sync.aligned.m16n8k8.row.col.f32.bf16.bf16.f32 {%f291, %f292, %f293, %f294}, {%r89, %r90}, {%r115}, {%f850, %f849, %f848, %f847};
	// end inline asm
	// begin inline asm
	mma.sync.aligned.m16n8k8.row.col.f32.bf16.bf16.f32 {%f299, %f300, %f301, %f302}, {%r92, %r93}, {%r117}, {%f291, %f292, %f293, %f294};
	// end inline asm
	// begin inline asm
	mma.sync.aligned.m16n8k8.row.col.f32.bf16.bf16.f32 {%f307, %f308, %f309, %f310}, {%r89, %r90}, {%r119}, {%f846, %f845, %f844, %f843};
	// end inline asm
	// begin inline asm
	mma.sync.aligned.m16n8k8.row.col.f32.bf16.bf16.f32 {%f315, %f316, %f317, %f318}, {%r92, %r93}, {%r121}, {%f307, %f308, %f309, %f310};
	// end inline asm
	// begin inline asm
	mma.sync.aligned.m16n8k8.row.col.f32.bf16.bf16.f32 {%f323, %f324, %f325, %f326}, {%r95, %r96}, {%r107}, {%f842, %f841, %f840, %f839};
	// end inline asm
	// begin inline asm
	mma.sync.aligned.m16n8k8.row.col.f32.bf16.bf16.f32 {%f331, %f332, %f333, %f334}, {%r98, %r99}, {%r109}, {%f323, %f324, %f325, %f326};
	// end inline asm
	// begin inline asm
	mma.sync.aligned.m16n8k8.row.col.f32.bf16.bf16.f32 {%f339, %f340, %f341, %f342}, {%r95, %r96}, {%r111}, {%f838, %f837, %f836, %f835};
	// end inline asm
	// begin inline asm
	mma.sync.aligned.m16n8k8.row.col.f32.bf16.bf16.f32 {%f347, %f348, %f349, %f350}, {%r98, %r99}, {%r113}, {%f339, %f340, %f341, %f342};
	// end inline asm
	// begin inline asm
	mma.sync.aligned.m16n8k8.row.col.f32.bf16.bf16.f32 {%f355, %f356, %f357, %f358}, {%r95, %r96}, {%r115}, {%f875, %f876, %f877, %f878};
	// end inline asm
	// begin inline asm
	mma.sync.aligned.m16n8k8.row.col.f32.bf16.bf16.f32 {%f363, %f364, %f365, %f366}, {%r98, %r99}, {%r117}, {%f355, %f356, %f357, %f358};
	// end inline asm
	// begin inline asm
	mma.sync.aligned.m16n8k8.row.col.f32.bf16.bf16.f32 {%f371, %f372, %f373, %f374}, {%r95, %r96}, {%r119}, {%f879, %f880, %f881, %f882};
	// end inline asm
	// begin inline asm
	mma.sync.aligned.m16n8k8.row.col.f32.bf16.bf16.f32 {%f379, %f380, %f381, %f382}, {%r98, %r99}, {%r121}, {%f371, %f372, %f373, %f374};
	// end inline asm
	// begin inline asm
	mma.sync.aligned.m16n8k8.row.col.f32.bf16.bf16.f32 {%f387, %f388, %f389, %f390}, {%r101, %r102}, {%r107}, {%f883, %f884, %f885, %f886};
	// end inline asm
	// begin inline asm
	mma.sync.aligned.m16n8k8.row.col.f32.bf16.bf16.f32 {%f395, %f396, %f397, %f398}, {%r104, %r105}, {%r109}, {%f387, %f388, %f389, %f390};
	// end inline asm
	// begin inline asm
	mma.sync.aligned.m16n8k8.row.col.f32.bf16.bf16.f32 {%f403, %f404, %f405, %f406}, {%r101, %r102}, {%r111}, {%f887, %f888, %f889, %f890};
	// end inline asm
	// begin inline asm
	mma.sync.aligned.m16n8k8.row.col.f32.bf16.bf16.f32 {%f411, %f412, %f413, %f414}, {%r104, %r105}, {%r113}, {%f403, %f404, %f405, %f406};
	// end inline asm
	// begin inline asm
	mma.sync.aligned.m16n8k8.row.col.f32.bf16.bf16.f32 {%f419, %f420, %f421, %f422}, {%r101, %r102}, {%r115}, {%f891, %f892, %f893, %f894};
	// end inline asm
	// begin inline asm
	mma.sync.aligned.m16n8k8.row.col.f32.bf16.bf16.f32 {%f427, %f428, %f429, %f430}, {%r104, %r105}, {%r117}, {%f419, %f420, %f421, %f422};
	// end inline asm
	// begin inline asm
	mma.sync.aligned.m16n8k8.row.col.f32.bf16.bf16.f32 {%f435, %f436, %f437, %f438}, {%r101, %r102}, {%r119}, {%f895, %f896, %f897, %f898};
	// end inline asm
	// begin inline asm
	mma.sync.aligned.m16n8k8.row.col.f32.bf16.bf16.f32 {%f443, %f444, %f445, %f446}, {%r104, %r105}, {%r121}, {%f435, %f436, %f437, %f438};
	// end inline asm
	// begin inline asm
	ldmatrix.sync.aligned.m8n8.x2.shared.b16 {%r219, %r220}, [%r221];
	// end inline asm
	// begin inline asm
	ldmatrix.sync.aligned.m8n8.x2.shared.b16 {%r222, %r223}, [%r18];
	// end inline asm
	// begin inline asm
	ldmatrix.sync.aligned.m8n8.x2.shared.b16 {%r225, %r226}, [%r19];
	// end inline asm
	// begin inline asm
	ldmatrix.sync.aligned.m8n8.x2.shared.b16 {%r228, %r229}, [%r20];
	// end inline asm
	// begin inline asm
	ldmatrix.sync.aligned.m8n8.x2.shared.b16 {%r231, %r232}, [%r21];
	// end inline asm
	// begin inline asm
	ldmatrix.sync.aligned.m8n8.x2.shared.b16 {%r234, %r235}, [%r22];
	// end inline asm
	// begin inline asm
	ldmatrix.sync.aligned.m8n8.x2.shared.b16 {%r237, %r238}, [%r23];
	// end inline asm
	// begin inline asm
	ldmatrix.sync.aligned.m8n8.x2.shared.b16 {%r240, %r241}, [%r24];
	// end inline asm
	// begin inline asm
	ldmatrix.sync.aligned.m8n8.x1.shared.b16 {%r243}, [%r244];
	// end inline asm
	add.s32 	%r246, %r10, 48;
	// begin inline asm
	ldmatrix.sync.aligned.m8n8.x1.shared.b16 {%r245}, [%r246];
	// end inline asm
	// begin inline asm
	ldmatrix.sync.aligned.m8n8.x1.shared.b16 {%r247}, [%r25];
	// end inline asm
	add.s32 	%r250, %r10, 560;
	// begin inline asm
	ldmatrix.sync.aligned.m8n8.x1.shared.b16 {%r249}, [%r250];
	// end inline asm
	// begin inline asm
	ldmatrix.sync.aligned.m8n8.x1.shared.b16 {%r251}, [%r26];
	// end inline asm
	add.s32 	%r254, %r10, 1072;
	// begin inline asm
	ldmatrix.sync.aligned.m8n8.x1.shared.b16 {%r253}, [%r254];
	// end inline asm
	// begin inline asm
	ldmatrix.sync.aligned.m8n8.x1.shared.b16 {%r255}, [%r27];
	// end inline asm
	add.s32 	%r258, %r10, 1584;
	// begin inline asm
	ldmatrix.sync.aligned.m8n8.x1.shared.b16 {%r257}, [%r258];
	// end inline asm
	// begin inline asm
	mma.sync.aligned.m16n8k8.row.col.f32.bf16.bf16.f32 {%f451, %f452, %f453, %f454}, {%r219, %r220}, {%r243}, {%f203, %f204, %f205, %f206};
	// end inline asm
	// begin inline asm
	mma.sync.aligned.m16n8k8.row.col.f32.bf16.bf16.f32 {%f874, %f873, %f872, %f871}, {%r222, %r223}, {%r245}, {%f451, %f452, %f453, %f454};
	// end inline asm
	// begin inline asm
	mma.sync.aligned.m16n8k8.row.col.f32.bf16.bf16.f32 {%f467, %f468, %f469, %f470}, {%r219, %r220}, {%r247}, {%f219, %f220, %f221, %f222};
	// end inline asm
	// begin inline asm
	mma.sync.aligned.m16n8k8.row.col.f32.bf16.bf16.f32 {%f870, %f869, %f868, %f867}, {%r222, %r223}, {%r249}, {%f467, %f468, %f469, %f470};
	// end inline asm
	// begin inline asm
	mma.sync.aligned.m16n8k8.row.col.f32.bf16.bf16.f32 {%f483, %f484, %f485, %f486}, {%r219, %r220}, {%r251}, {%f235, %f236, %f237, %f238};
	// end inline asm
	// begin inline asm
	mma.sync.aligned.m16n8k8.row.col.f32.bf16.bf16.f32 {%f866, %f865, %f864, %f863}, {%r222, %r223}, {%r253}, {%f483, %f484, %f485, %f486};
	// end inline asm
	// begin inline asm
	mma.sync.aligned.m16n8k8.row.col.f32.bf16.bf16.f32 {%f499, %f500, %f501, %f502}, {%r219, %r220}, {%r255}, {%f251, %f252, %f253, %f254};
	// end inline asm
	// begin inline asm
	mma.sync.aligned.m16n8k8.row.col.f32.bf16.bf16.f32 {%f862, %f861, %f860, %f859}, {%r222, %r223}, {%r257}, {%f499, %f500, %f501, %f502};
	// end inline asm
	// begin inline asm
	mma.sync.aligned.m16n8k8.row.col.f32.bf16.bf16.f32 {%f515, %f516, %f517, %f518}, {%r225, %r226}, {%r243}, {%f267, %f268, %f269, %f270};
	// end inline asm
	// begin inline asm
	mma.sync.aligned.m16n8k8.row.col.f32.bf16.bf16.f32 {%f858, %f857, %f856, %f855}, {%r228, %r229}, {%r245}, {%f515, %f516, %f517, %f518};
	// end inline asm
	// begin inline asm
	mma.sync.aligned.m16n8k8.row.col.f32.bf16.bf16.f32 {%f531, %f532, %f533, %f534}, {%r225, %r226}, {%r247}, {%f283, %f284, %f285, %f286};
	// end inline asm
	// begin inline asm
	mma.sync.aligned.m16n8k8.row.col.f32.bf16.bf16.f32 {%f854, %f853, %f852, %f851}, {%r228, %r229}, {%r249}, {%f531, %f532, %f533, %f534};
	// end inline asm
	// begin inline asm
	mma.sync.aligned.m16n8k8.row.col.f32.bf16.bf16.f32 {%f547, %f548, %f549, %f550}, {%r225, %r226}, {%r251}, {%f299, %f300, %f301, %f302};
	// end inline asm
	// begin inline asm
	mma.sync.aligned.m16n8k8.row.col.f32.bf16.bf16.f32 {%f850, %f849, %f848, %f847}, {%r228, %r229}, {%r253}, {%f547, %f548, %f549, %f550};
	// end inline asm
	// begin inline asm
	mma.sync.aligned.m16n8k8.row.col.f32.bf16.bf16.f32 {%f563, %f564, %f565, %f566}, {%r225, %r226}, {%r255}, {%f315, %f316, %f317, %f318};
	// end inline asm
	// begin inline asm
	mma.sync.aligned.m16n8k8.row.col.f32.bf16.bf16.f32 {%f846, %f845, %f844, %f843}, {%r228, %r229}, {%r257}, {%f563, %f564, %f565, %f566};
	// end inline asm
	// begin inline asm
	mma.sync.aligned.m16n8k8.row.col.f32.bf16.bf16.f32 {%f579, %f580, %f581, %f582}, {%r231, %r232}, {%r243}, {%f331, %f332, %f333, %f334};
	// end inline asm
	// begin inline asm
	mma.sync.aligned.m16n8k8.row.col.f32.bf16.bf16.f32 {%f842, %f841, %f840, %f839}, {%r234, %r235}, {%r245}, {%f579, %f580, %f581, %f582};
	// end inline asm
	// begin inline asm
	mma.sync.aligned.m16n8k8.row.col.f32.bf16.bf16.f32 {%f595, %f596, %f597, %f598}, {%r231, %r232}, {%r247}, {%f347, %f348, %f349, %f350};
	// end inline asm
	// begin inline asm
	mma.sync.aligned.m16n8k8.row.col.f32.bf16.bf16.f32 {%f838, %f837, %f836, %f835}, {%r234, %r235}, {%r249}, {%f595, %f596, %f597, %f598};
	// end inline asm
	// begin inline asm
	mma.sync.aligned.m16n8k8.row.col.f32.bf16.bf16.f32 {%f611, %f612, %f613, %f614}, {%r231, %r232}, {%r251}, {%f363, %f364, %f365, %f366};
	// end inline asm
	// begin inline asm
	mma.sync.aligned.m16n8k8.row.col.f32.bf16.bf16.f32 {%f875, %f876, %f877, %f878}, {%r234, %r235}, {%r253}, {%f611, %f612, %f613, %f614};
	// end inline asm
	// begin inline asm
	mma.sync.aligned.m16n8k8.row.col.f32.bf16.bf16.f32 {%f627, %f628, %f629, %f630}, {%r231, %r232}, {%r255}, {%f379, %f380, %f381, %f382};
	// end inline asm
	// begin inline asm
	mma.sync.aligned.m16n8k8.row.col.f32.bf16.bf16.f32 {%f879, %f880, %f881, %f882}, {%r234, %r235}, {%r257}, {%f627, %f628, %f629, %f630};
	// end inline asm
	// begin inline asm
	mma.sync.aligned.m16n8k8.row.col.f32.bf16.bf16.f32 {%f643, %f644, %f645, %f646}, {%r237, %r238}, {%r243}, {%f395, %f396, %f397, %f398};
	// end inline asm
	// begin inline asm
	mma.sync.aligned.m16n8k8.row.col.f32.bf16.bf16.f32 {%f883, %f884, %f885, %f886}, {%r240, %r241}, {%r245}, {%f643, %f644, %f645, %f646};
	// end inline asm
	// begin inline asm
	mma.sync.aligned.m16n8k8.row.col.f32.bf16.bf16.f32 {%f659, %f660, %f661, %f662}, {%r237, %r238}, {%r247}, {%f411, %f412, %f413, %f414};
	// end inline asm
	// begin inline asm
	mma.sync.aligned.m16n8k8.row.col.f32.bf16.bf16.f32 {%f887, %f888, %f889, %f890}, {%r240, %r241}, {%r249}, {%f659, %f660, %f661, %f662};
	// end inline asm
	// begin inline asm
	mma.sync.aligned.m16n8k8.row.col.f32.bf16.bf16.f32 {%f675, %f676, %f677, %f678}, {%r237, %r238}, {%r251}, {%f427, %f428, %f429, %f430};
	// end inline asm
	// begin inline asm
	mma.sync.aligned.m16n8k8.row.col.f32.bf16.bf16.f32 {%f891, %f892, %f893, %f894}, {%r240, %r241}, {%r253}, {%f675, %f676, %f677, %f678};
	// end inline asm
	// begin inline asm
	mma.sync.aligned.m16n8k8.row.col.f32.bf16.bf16.f32 {%f691, %f692, %f693, %f694}, {%r237, %r238}, {%r255}, {%f443, %f444, %f445, %f446};
	// end inline asm
	// begin inline asm
	mma.sync.aligned.m16n8k8.row.col.f32.bf16.bf16.f32 {%f895, %f896, %f897, %f898}, {%r240, %r241}, {%r257}, {%f691, %f692, %f693, %f694};
	// end inline asm
	bar.sync 	0;
	add.s64 	%rd35, %rd35, 64;
	add.s64 	%rd36, %rd36, 64;
	add.s32 	%r398, %r398, 32;
	setp.lt.s32 	%p5, %r398, %r39;
	@%p5 bra 	$L__BB0_2;
$L__BB0_8:
	cvta.to.global.u64 	%rd18, %rd9;
	add.s32 	%r355, %r3, %r6;
	add.s32 	%r356, %r4, %r5;
	mad.lo.s32 	%r357, %r355, %r38, %r356;
	cvt.s64.s32 	%rd19, %r357;
	shr.u32 	%r358, %r2, 2;
	shl.b32 	%r359, %r1, 1;
	and.b32  	%r360, %r359, 6;
	mad.lo.s32 	%r361, %r38, %r358, %r360;
	cvt.s64.s32 	%rd20, %r361;
	add.s64 	%rd21, %rd19, %rd20;
	shl.b32 	%r362, %r38, 4;
	shl.b32 	%r363, %r38, 3;
	shl.b64 	%rd22, %rd21, 1;
	add.s64 	%rd23, %rd18, %rd22;
	// begin inline asm
	{  cvt.rn.bf16.f32 %rs1, %f874;}

	// end inline asm
	// begin inline asm
	{  cvt.rn.bf16.f32 %rs2, %f873;}

	// end inline asm
	mov.b32 	%r364, {%rs1, %rs2};
	st.global.u32 	[%rd23], %r364;
	// begin inline asm
	{  cvt.rn.bf16.f32 %rs3, %f872;}

	// end inline asm
	// begin inline asm
	{  cvt.rn.bf16.f32 %rs4, %f871;}

	// end inline asm
	mul.wide.s32 	%rd24, %r363, 2;
	add.s64 	%rd25, %rd23, %rd24;
	mov.b32 	%r365, {%rs3, %rs4};
	st.global.u32 	[%rd25], %r365;
	// begin inline asm
	{  cvt.rn.bf16.f32 %rs5, %f870;}

	// end inline asm
	// begin inline asm
	{  cvt.rn.bf16.f32 %rs6, %f869;}

	// end inline asm
	mov.b32 	%r366, {%rs5, %rs6};
	st.global.u32 	[%rd23+16], %r366;
	// begin inline asm
	{  cvt.rn.bf16.f32 %rs7, %f868;}

	// end inline asm
	// begin inline asm
	{  cvt.rn.bf16.f32 %rs8, %f867;}

	// end inline asm
	mov.b32 	%r367, {%rs7, %rs8};
	st.global.u32 	[%rd25+16], %r367;
	// begin inline asm
	{  cvt.rn.bf16.f32 %rs9, %f866;}

	// end inline asm
	// begin inline asm
	{  cvt.rn.bf16.f32 %rs10, %f865;}

	// end inline asm
	mov.b32 	%r368, {%rs9, %rs10};
	st.global.u32 	[%rd23+32], %r368;
	// begin inline asm
	{  cvt.rn.bf16.f32 %rs11, %f864;}

	// end inline asm
	// begin inline asm
	{  cvt.rn.bf16.f32 %rs12, %f863;}

	// end inline asm
	mov.b32 	%r369, {%rs11, %rs12};
	st.global.u32 	[%rd25+32], %r369;
	// begin inline asm
	{  cvt.rn.bf16.f32 %rs13, %f862;}

	// end inline asm
	// begin inline asm
	{  cvt.rn.bf16.f32 %rs14, %f861;}

	// end inline asm
	mov.b32 	%r370, {%rs13, %rs14};
	st.global.u32 	[%rd23+48], %r370;
	// begin inline asm
	{  cvt.rn.bf16.f32 %rs15, %f860;}

	// end inline asm
	// begin inline asm
	{  cvt.rn.bf16.f32 %rs16, %f859;}

	// end inline asm
	mov.b32 	%r371, {%rs15, %rs16};
	st.global.u32 	[%rd25+48], %r371;
	mul.wide.s32 	%rd26, %r362, 2;
	add.s64 	%rd27, %rd23, %rd26;
	// begin inline asm
	{  cvt.rn.bf16.f32 %rs17, %f858;}

	// end inline asm
	// begin inline asm
	{  cvt.rn.bf16.f32 %rs18, %f857;}

	// end inline asm
	mov.b32 	%r372, {%rs17, %rs18};
	st.global.u32 	[%rd27], %r372;
	// begin inline asm
	{  cvt.rn.bf16.f32 %rs19, %f856;}

	// end inline asm
	// begin inline asm
	{  cvt.rn.bf16.f32 %rs20, %f855;}

	// end inline asm
	add.s64 	%rd28, %rd27, %rd24;
	mov.b32 	%r373, {%rs19, %rs20};
	st.global.u32 	[%rd28], %r373;
	// begin inline asm
	{  cvt.rn.bf16.f32 %rs21, %f854;}

	// end inline asm
	// begin inline asm
	{  cvt.rn.bf16.f32 %rs22, %f853;}

	// end inline asm
	mov.b32 	%r374, {%rs21, %rs22};
	st.global.u32 	[%rd27+16], %r374;
	// begin inline asm
	{  cvt.rn.bf16.f32 %rs23, %f852;}

	// end inline asm
	// begin inline asm
	{  cvt.rn.bf16.f32 %rs24, %f851;}

	// end inline asm
	mov.b32 	%r375, {%rs23, %rs24};
	st.global.u32 	[%rd28+16], %r375;
	// begin inline asm
	{  cvt.rn.bf16.f32 %rs25, %f850;}

	// end inline asm
	// begin inline asm
	{  cvt.rn.bf16.f32 %rs26, %f849;}

	// end inline asm
	mov.b32 	%r376, {%rs25, %rs26};
	st.global.u32 	[%rd27+32], %r376;
	// begin inline asm
	{  cvt.rn.bf16.f32 %rs27, %f848;}

	// end inline asm
	// begin inline asm
	{  cvt.rn.bf16.f32 %rs28, %f847;}

	// end inline asm
	mov.b32 	%r377, {%rs27, %rs28};
	st.global.u32 	[%rd28+32], %r377;
	// begin inline asm
	{  cvt.rn.bf16.f32 %rs29, %f846;}

	// end inline asm
	// begin inline asm
	{  cvt.rn.bf16.f32 %rs30, %f845;}

	// end inline asm
	mov.b32 	%r378, {%rs29, %rs30};
	st.global.u32 	[%rd27+48], %r378;
	// begin inline asm
	{  cvt.rn.bf16.f32 %rs31, %f844;}

	// end inline asm
	// begin inline asm
	{  cvt.rn.bf16.f32 %rs32, %f843;}

	// end inline asm
	mov.b32 	%r379, {%rs31, %rs32};
	st.global.u32 	[%rd28+48], %r379;
	shl.b32 	%r380, %r38, 5;
	mul.wide.s32 	%rd29, %r380, 2;
	add.s64 	%rd30, %rd23, %rd29;
	// begin inline asm
	{  cvt.rn.bf16.f32 %rs33, %f842;}

	// end inline asm
	// begin inline asm
	{  cvt.rn.bf16.f32 %rs34, %f841;}

	// end inline asm
	mov.b32 	%r381, {%rs33, %rs34};
	st.global.u32 	[%rd30], %r381;
	// begin inline asm
	{  cvt.rn.bf16.f32 %rs35, %f840;}

	// end inline asm
	// begin inline asm
	{  cvt.rn.bf16.f32 %rs36, %f839;}

	// end inline asm
	add.s64 	%rd31, %rd30, %rd24;
	mov.b32 	%r382, {%rs35, %rs36};
	st.global.u32 	[%rd31], %r382;
	// begin inline asm
	{  cvt.rn.bf16.f32 %rs37, %f838;}

	// end inline asm
	// begin inline asm
	{  cvt.rn.bf16.f32 %rs38, %f837;}

	// end inline asm
	mov.b32 	%r383, {%rs37, %rs38};
	st.global.u32 	[%rd30+16], %r383;
	// begin inline asm
	{  cvt.rn.bf16.f32 %rs39, %f836;}

	// end inline asm
	// begin inline asm
	{  cvt.rn.bf16.f32 %rs40, %f835;}

	// end inline asm
	mov.b32 	%r384, {%rs39, %rs40};
	st.global.u32 	[%rd31+16], %r384;
	// begin inline asm
	{  cvt.rn.bf16.f32 %rs41, %f875;}

	// end inline asm
	// begin inline asm
	{  cvt.rn.bf16.f32 %rs42, %f876;}

	// end inline asm
	mov.b32 	%r385, {%rs41, %rs42};
	st.global.u32 	[%rd30+32], %r385;
	// begin inline asm
	{  cvt.rn.bf16.f32 %rs43, %f877;}

	// end inline asm
	// begin inline asm
	{  cvt.rn.bf16.f32 %rs44, %f878;}

	// end inline asm
	mov.b32 	%r386, {%rs43, %rs44};
	st.global.u32 	[%rd31+32], %r386;
	// begin inline asm
	{  cvt.rn.bf16.f32 %rs45, %f879;}

	// end inline asm
	// begin inline asm
	{  cvt.rn.bf16.f32 %rs46, %f880;}

	// end inline asm
	mov.b32 	%r387, {%rs45, %rs46};
	st.global.u32 	[%rd30+48], %r387;
	// begin inline asm
	{  cvt.rn.bf16.f32 %rs47, %f881;}

	// end inline asm
	// begin inline asm
	{  cvt.rn.bf16.f32 %rs48, %f882;}

	// end inline asm
	mov.b32 	%r388, {%rs47, %rs48};
	st.global.u32 	[%rd31+48], %r388;
	mul.lo.s32 	%r389, %r38, 48;
	mul.wide.s32 	%rd32, %r389, 2;
	add.s64 	%rd33, %rd23, %rd32;
	// begin inline asm
	{  cvt.rn.bf16.f32 %rs49, %f883;}

	// end inline asm
	// begin inline asm
	{  cvt.rn.bf16.f32 %rs50, %f884;}

	// end inline asm
	mov.b32 	%r390, {%rs49, %rs50};
	st.global.u32 	[%rd33], %r390;
	// begin inline asm
	{  cvt.rn.bf16.f32 %rs51, %f885;}

	// end inline asm
	// begin inline asm
	{  cvt.rn.bf16.f32 %rs52, %f886;}

	// end inline asm
	add.s64 	%rd34, %rd33, %rd24;
	mov.b32 	%r391, {%rs51, %rs52};
	st.global.u32 	[%rd34], %r391;
	// begin inline asm
	{  cvt.rn.bf16.f32 %rs53, %f887;}

	// end inline asm
	// begin inline asm
	{  cvt.rn.bf16.f32 %rs54, %f888;}

	// end inline asm
	mov.b32 	%r392, {%rs53, %rs54};
	st.global.u32 	[%rd33+16], %r392;
	// begin inline asm
	{  cvt.rn.bf16.f32 %rs55, %f889;}

	// end inline asm
	// begin inline asm
	{  cvt.rn.bf16.f32 %rs56, %f890;}

	// end inline asm
	mov.b32 	%r393, {%rs55, %rs56};
	st.global.u32 	[%rd34+16], %r393;
	// begin inline asm
	{  cvt.rn.bf16.f32 %rs57, %f891;}

	// end inline asm
	// begin inline asm
	{  cvt.rn.bf16.f32 %rs58, %f892;}

	// end inline asm
	mov.b32 	%r394, {%rs57, %rs58};
	st.global.u32 	[%rd33+32], %r394;
	// begin inline asm
	{  cvt.rn.bf16.f32 %rs59, %f893;}

	// end inline asm
	// begin inline asm
	{  cvt.rn.bf16.f32 %rs60, %f894;}

	// end inline asm
	mov.b32 	%r395, {%rs59, %rs60};
	st.global.u32 	[%rd34+32], %r395;
	// begin inline asm
	{  cvt.rn.bf16.f32 %rs61, %f895;}

	// end inline asm
	// begin inline asm
	{  cvt.rn.bf16.f32 %rs62, %f896;}

	// end inline asm
	mov.b32 	%r396, {%rs61, %rs62};
	st.global.u32 	[%rd33+48], %r396;
	// begin inline asm
	{  cvt.rn.bf16.f32 %rs63, %f897;}

	// end inline asm
	// begin inline asm
	{  cvt.rn.bf16.f32 %rs64, %f898;}

	// end inline asm
	mov.b32 	%r397, {%rs63, %rs64};
	st.global.u32 	[%rd34+48], %r397;
	ret;

}
	// .globl	_Z16matmul_v2_kernelILi128ELi128ELi32ELi64ELi32ELi16E13__nv_bfloat16EvPKT5_S3_PS1_iii
.visible .entry _Z16matmul_v2_kernelILi128ELi128ELi32ELi64ELi32ELi16E13__nv_bfloat16EvPKT5_S3_PS1_iii(
	.param .u64 .ptr .align 1 _Z16matmul_v2_kernelILi128ELi128ELi32ELi64ELi32ELi16E13__nv_bfloat16EvPKT5_S3_PS1_iii_param_0,
	.param .u64 .ptr .align 1 _Z16matmul_v2_kernelILi128ELi128ELi32ELi64ELi32ELi16E13__nv_bfloat16EvPKT5_S3_PS1_iii_param_1,
	.param .u64 .ptr .align 1 _Z16matmul_v2_kernelILi128ELi128ELi32ELi64ELi32ELi16E13__nv_bfloat16EvPKT5_S3_PS1_iii_param_2,
	.param .u32 _Z16matmul_v2_kernelILi128ELi128ELi32ELi64ELi32ELi16E13__nv_bfloat16EvPKT5_S3_PS1_iii_param_3,
	.param .u32 _Z16matmul_v2_kernelILi128ELi128ELi32ELi64ELi32ELi16E13__nv_bfloat16EvPKT5_S3_PS1_iii_param_4,
	.param .u32 _Z16matmul_v2_kernelILi128ELi128ELi32ELi64ELi32ELi16E13__nv_bfloat16EvPKT5_S3_PS1_iii_param_5
)
{
	.reg .pred 	%p<6>;
	.reg .b16 	%rs<65>;
	.reg .b32 	%r<389>;
	.reg .b32 	%f<643>;
	.reg .b64 	%rd<38>;
	// demoted variable
	.shared .align 2 .b8 _ZZ16matmul_v2_kernelILi128ELi128ELi32ELi64ELi32ELi16E13__nv_bfloat16EvPKT5_S3_PS1_iiiE8A_shared[8192];
	// demoted variable
	.shared .align 2 .b8 _ZZ16matmul_v2_kernelILi128ELi128ELi32ELi64ELi32ELi16E13__nv_bfloat16EvPKT5_S3_PS1_iiiE8B_shared[8192];
	ld.param.u64 	%rd10, [_Z16matmul_v2_kernelILi128ELi128ELi32ELi64ELi32ELi16E13__nv_bfloat16EvPKT5_S3_PS1_iii_param_0];
	ld.param.u64 	%rd11, [_Z16matmul_v2_kernelILi128ELi128ELi32ELi64ELi32ELi16E13__nv_bfloat16EvPKT5_S3_PS1_iii_param_1];
	ld.param.u32 	%r14, [_Z16matmul_v2_kernelILi128ELi128ELi32ELi64ELi32ELi16E13__nv_bfloat16EvPKT5_S3_PS1_iii_param_4];
	ld.param.u32 	%r15, [_Z16matmul_v2_kernelILi128ELi128ELi32ELi64ELi32ELi16E13__nv_bfloat16EvPKT5_S3_PS1_iii_param_5];
	cvta.to.global.u64 	%rd1, %rd10;
	cvta.to.global.u64 	%rd2, %rd11;
	mov.u32 	%r16, %ctaid.x;
	add.s32 	%r17, %r14, 127;
	shr.s32 	%r18, %r17, 31;
	shr.u32 	%r19, %r18, 25;
	add.s32 	%r20, %r17, %r19;
	shr.s32 	%r21, %r20, 7;
	div.s32 	%r22, %r16, %r21;
	mul.lo.s32 	%r23, %r22, %r21;
	sub.s32 	%r24, %r16, %r23;
	shl.b32 	%r1, %r22, 7;
	shl.b32 	%r2, %r24, 7;
	setp.lt.s32 	%p1, %r15, 1;
	mov.f32 	%f579, 0f00000000;
	mov.f32 	%f580, %f579;
	mov.f32 	%f581, %f579;
	mov.f32 	%f582, %f579;
	mov.f32 	%f583, %f579;
	mov.f32 	%f584, %f579;
	mov.f32 	%f585, %f579;
	mov.f32 	%f586, %f579;
	mov.f32 	%f587, %f579;
	mov.f32 	%f588, %f579;
	mov.f32 	%f589, %f579;
	mov.f32 	%f590, %f579;
	mov.f32 	%f591, %f579;
	mov.f32 	%f592, %f579;
	mov.f32 	%f593, %f579;
	mov.f32 	%f594, %f579;
	mov.f32 	%f595, %f579;
	mov.f32 	%f596, %f579;
	mov.f32 	%f597, %f579;
	mov.f32 	%f598, %f579;
	mov.f32 	%f599, %f579;
	mov.f32 	%f600, %f579;
	mov.f32 	%f601, %f579;
	mov.f32 	%f602, %f579;
	mov.f32 	%f603, %f579;
	mov.f32 	%f604, %f579;
	mov.f32 	%f605, %f579;
	mov.f32 	%f606, %f579;
	mov.f32 	%f607, %f579;
	mov.f32 	%f608, %f579;
	mov.f32 	%f609, %f579;
	mov.f32 	%f610, %f579;
	mov.f32 	%f611, %f579;
	mov.f32 	%f612, %f579;
	mov.f32 	%f613, %f579;
	mov.f32 	%f614, %f579;
	mov.f32 	%f615, %f579;
	mov.f32 	%f616, %f579;
	mov.f32 	%f617, %f579;
	mov.f32 	%f618, %f579;
	mov.f32 	%f619, %f579;
	mov.f32 	%f620, %f579;
	mov.f32 	%f621, %f579;
	mov.f32 	%f622, %f579;
	mov.f32 	%f623, %f579;
	mov.f32 	%f624, %f579;
	mov.f32 	%f625, %f579;
	mov.f32 	%f626, %f579;
	mov.f32 	%f627, %f579;
	mov.f32 	%f628, %f579;
	mov.f32 	%f629, %f579;
	mov.f32 	%f630, %f579;
	mov.f32 	%f631, %f579;
	mov.f32 	%f632, %f579;
	mov.f32 	%f633, %f579;
	mov.f32 	%f634, %f579;
	mov.f32 	%f635, %f579;
	mov.f32 	%f636, %f579;
	mov.f32 	%f637, %f579;
	mov.f32 	%f638, %f579;
	mov.f32 	%f639, %f579;
	mov.f32 	%f640, %f579;
	mov.f32 	%f641, %f579;
	mov.f32 	%f642, %f579;
	@%p1 bra 	$L__BB1_8;
	ld.param.u32 	%r380, [_Z16matmul_v2_kernelILi128ELi128ELi32ELi64ELi32ELi16E13__nv_bfloat16EvPKT5_S3_PS1_iii_param_5];
	mul.lo.s32 	%r26, %r2, %r380;
	mul.wide.s32 	%rd12, %r26, 2;
	add.s64 	%rd37, %rd2, %rd12;
	mul.lo.s32 	%r27, %r1, %r380;
	mul.wide.s32 	%rd13, %r27, 2;
	add.s64 	%rd36, %rd1, %rd13;
	mov.b32 	%r385, 0;
	mov.f32 	%f579, 0f00000000;
$L__BB1_2:
	mov.u32 	%r28, %tid.x;
	setp.gt.u32 	%p2, %r28, 511;
	@%p2 bra 	$L__BB1_7;
	ld.param.u32 	%r381, [_Z16matmul_v2_kernelILi128ELi128ELi32ELi64ELi32ELi16E13__nv_bfloat16EvPKT5_S3_PS1_iii_param_5];
	mov.u32 	%r29, %tid.x;
	shl.b32 	%r387, %r29, 3;
	shr.u32 	%r30, %r387, 5;
	and.b32  	%r31, %r387, 24;
	mad.lo.s32 	%r386, %r381, %r30, %r31;
$L__BB1_4:
	ld.param.u32 	%r382, [_Z16matmul_v2_kernelILi128ELi128ELi32ELi64ELi32ELi16E13__nv_bfloat16EvPKT5_S3_PS1_iii_param_5];
	mul.wide.u32 	%rd14, %r386, 2;
	add.s64 	%rd15, %rd36, %rd14;
	ld.global.v4.u32 	{%r32, %r33, %r34, %r35}, [%rd15];
	and.b32  	%r36, %r387, 4064;
	mov.u32 	%r37, %tid.x;
	shl.b32 	%r38, %r37, 3;
	and.b32  	%r39, %r38, 24;
	or.b32  	%r40, %r36, %r39;
	shl.b32 	%r41, %r40, 1;
	mov.u32 	%r42, _ZZ16matmul_v2_kernelILi128ELi128ELi32ELi64ELi32ELi16E13__nv_bfloat16EvPKT5_S3_PS1_iiiE8A_shared;
	add.s32 	%r43, %r42, %r41;
	st.shared.v4.u32 	[%r43], {%r32, %r33, %r34, %r35};
	add.s32 	%r8, %r387, 2048;
	shl.b32 	%r44, %r382, 6;
	add.s32 	%r386, %r386, %r44;
	setp.lt.u32 	%p3, %r387, 2048;
	mov.u32 	%r387, %r8;
	@%p3 bra 	$L__BB1_4;
	mov.u32 	%r45, %tid.x;
	shl.b32 	%r388, %r45, 3;
$L__BB1_6:
	ld.param.u32 	%r383, [_Z16matmul_v2_kernelILi128ELi128ELi32ELi64ELi32ELi16E13__nv_bfloat16EvPKT5_S3_PS1_iii_param_5];
	shr.u32 	%r46, %r388, 5;
	mov.u32 	%r47, %tid.x;
	shl.b32 	%r48, %r47, 3;
	and.b32  	%r49, %r48, 24;
	mad.lo.s32 	%r50, %r46, %r383, %r49;
	mul.wide.u32 	%rd16, %r50, 2;
	add.s64 	%rd17, %rd37, %rd16;
	ld.global.v4.u32 	{%r51, %r52, %r53, %r54}, [%rd17];
	and.b32  	%r55, %r388, 4064;
	or.b32  	%r56, %r55, %r49;
	shl.b32 	%r57, %r56, 1;
	mov.u32 	%r58, _ZZ16matmul_v2_kernelILi128ELi128ELi32ELi64ELi32ELi16E13__nv_bfloat16EvPKT5_S3_PS1_iiiE8B_shared;
	add.s32 	%r59, %r58, %r57;
	st.shared.v4.u32 	[%r59], {%r51, %r52, %r53, %r54};
	add.s32 	%r12, %r388, 2048;
	setp.lt.u32 	%p4, %r388, 2048;
	mov.u32 	%r388, %r12;
	@%p4 bra 	$L__BB1_6;
$L__BB1_7:
	ld.param.u32 	%r384, [_Z16matmul_v2_kernelILi128ELi128ELi32ELi64ELi32ELi16E13__nv_bfloat16EvPKT5_S3_PS1_iii_param_5];
	mov.u32 	%r316, %tid.x;
	shl.b32 	%r317, %r316, 1;
	and.b32  	%r318, %r317, 48;
	shl.b32 	%r319, %r316, 6;
	and.b32  	%r320, %r319, 6592;
	or.b32  	%r321, %r320, %r318;
	mov.u32 	%r322, _ZZ16matmul_v2_kernelILi128ELi128ELi32ELi64ELi32ELi16E13__nv_bfloat16EvPKT5_S3_PS1_iiiE8B_shared;
	add.s32 	%r82, %r322, %r321;
	add.s32 	%r210, %r82, 32;
	shr.u32 	%r323, %r316, 1;
	and.b32  	%r324, %r323, 448;
	and.b32  	%r325, %r316, 15;
	or.b32  	%r326, %r324, %r325;
	shl.b32 	%r327, %r326, 6;
	and.b32  	%r328, %r316, 16;
	or.b32  	%r329, %r327, %r328;
	mov.u32 	%r330, _ZZ16matmul_v2_kernelILi128ELi128ELi32ELi64ELi32ELi16E13__nv_bfloat16EvPKT5_S3_PS1_iiiE8A_shared;
	add.s32 	%r64, %r330, %r329;
	add.s32 	%r192, %r64, 32;
	bar.sync 	0;
	// begin inline asm
	ldmatrix.sync.aligned.m8n8.x4.shared.b16 {%r60, %r61, %r62, %r63}, [%r64];
	// end inline asm
	add.s32 	%r69, %r64, 1024;
	// begin inline asm
	ldmatrix.sync.aligned.m8n8.x4.shared.b16 {%r65, %r66, %r67, %r68}, [%r69];
	// end inline asm
	add.s32 	%r74, %r64, 2048;
	// begin inline asm
	ldmatrix.sync.aligned.m8n8.x4.shared.b16 {%r70, %r71, %r72, %r73}, [%r74];
	// end inline asm
	add.s32 	%r79, %r64, 3072;
	// begin inline asm
	ldmatrix.sync.aligned.m8n8.x4.shared.b16 {%r75, %r76, %r77, %r78}, [%r79];
	// end inline asm
	// begin inline asm
	ldmatrix.sync.aligned.m8n8.x2.shared.b16 {%r80, %r81}, [%r82];
	// end inline asm
	add.s32 	%r85, %r82, 512;
	// begin inline asm
	ldmatrix.sync.aligned.m8n8.x2.shared.b16 {%r83, %r84}, [%r85];
	// end inline asm
	add.s32 	%r88, %r82, 1024;
	// begin inline asm
	ldmatrix.sync.aligned.m8n8.x2.shared.b16 {%r86, %r87}, [%r88];
	// end inline asm
	add.s32 	%r91, %r82, 1536;
	// begin inline asm
	ldmatrix.sync.aligned.m8n8.x2.shared.b16 {%r89, %r90}, [%r91];
	// end inline asm
	// begin inline asm
	mma.sync.aligned.m16n8k16.row.col.f32.bf16.bf16.f32 {%f195, %f196, %f197, %f198}, {%r60, %r61, %r62, %r63}, {%r80, %r81}, {%f618, %f617, %f616, %f615};
	// end inline asm
	// begin inline asm
	mma.sync.aligned.m16n8k16.row.col.f32.bf16.bf16.f32 {%f203, %f204, %f205, %f206}, {%r60, %r61, %r62, %r63}, {%r83, %r84}, {%f614, %f613, %f612, %f611};
	// end inline asm
	// begin inline asm
	mma.sync.aligned.m16n8k16.row.col.f32.bf16.bf16.f32 {%f211, %f212, %f213, %f214}, {%r60, %r61, %r62, %r63}, {%r86, %r87}, {%f610, %f609, %f608, %f607};
	// end inline asm
	// begin inline asm
	mma.sync.aligned.m16n8k16.row.col.f32.bf16.bf16.f32 {%f219, %f220, %f221, %f222}, {%r60, %r61, %r62, %r63}, {%r89, %r90}, {%f606, %f605, %f604, %f603};
	// end inline asm
	// begin inline asm
	mma.sync.aligned.m16n8k16.row.col.f32.bf16.bf16.f32 {%f227, %f228, %f229, %f230}, {%r65, %r66, %r67, %r68}, {%r80, %r81}, {%f602, %f601, %f600, %f599};
	// end inline asm
	// begin inline asm
	mma.sync.aligned.m16n8k16.row.col.f32.bf16.bf16.f32 {%f235, %f236, %f237, %f238}, {%r65, %r66, %r67, %r68}, {%r83, %r84}, {%f598, %f597, %f596, %f595};
	// end inline asm
	// begin inline asm
	mma.sync.aligned.m16n8k16.row.col.f32.bf16.bf16.f32 {%f243, %f244, %f245, %f246}, {%r65, %r66, %r67, %r68}, {%r86, %r87}, {%f594, %f593, %f592, %f591};
	// end inline asm
	// begin inline asm
	mma.sync.aligned.m16n8k16.row.col.f32.bf16.bf16.f32 {%f251, %f252, %f253, %f254}, {%r65, %r66, %r67, %r68}, {%r89, %r90}, {%f590, %f589, %f588, %f587};
	// end inline asm
	// begin inline asm
	mma.sync.aligned.m16n8k16.row.col.f32.bf16.bf16.f32 {%f259, %f260, %f261, %f262}, {%r70, %r71, %r72, %r73}, {%r80, %r81}, {%f586, %f585, %f584, %f583};
	// end inline asm
	// begin inline asm
	mma.sync.aligned.m16n8k16.row.col.f32.bf16.bf16.f32 {%f267, %f268, %f269, %f270}, {%r70, %r71, %r72, %r73}, {%r83, %r84}, {%f582, %f581, %f580, %f579};
	// end inline asm
	// begin inline asm
	mma.sync.aligned.m16n8k16.row.col.f32.bf16.bf16.f32 {%f275, %f276, %f277, %f278}, {%r70, %r71, %r72, %r73}, {%r86, %r87}, {%f619, %f620, %f621, %f622};
	// end inline asm
	// begin inline asm
	mma.sync.aligned.m16n8k16.row.col.f32.bf16.bf16.f32 {%f283, %f284, %f285, %f286}, {%r70, %r71, %r72, %r73}, {%r89, %r90}, {%f623, %f624, %f625, %f626};
	// end inline asm
	// begin inline asm
	mma.sync.aligned.m16n8k16.row.col.f32.bf16.bf16.f32 {%f291, %f292, %f293, %f294}, {%r75, %r76, %r77, %r78}, {%r80, %r81}, {%f627, %f628, %f629, %f630};
	// end inline asm
	// begin inline asm
	mma.sync.aligned.m16n8k16.row.col.f32.bf16.bf16.f32 {%f299, %f300, %f301, %f302}, {%r75, %r76, %r77, %r78}, {%r83, %r84}, {%f631, %f632, %f633, %f634};
	// end inline asm
	// begin inline asm
	mma.sync.aligned.m16n8k16.row.col.f32.bf16.bf16.f32 {%f307, %f308, %f309, %f310}, {%r75, %r76, %r77, %r78}, {%r86, %r87}, {%f635, %f636, %f637, %f638};
	// end inline asm
	// begin inline asm
	mma.sync.aligned.m16n8k16.row.col.f32.bf16.bf16.f32 {%f315, %f316, %f317, %f318}, {%r75, %r76, %r77, %r78}, {%r89, %r90}, {%f639, %f640, %f641, %f642};
	// end inline asm
	// begin inline asm
	ldmatrix.sync.aligned.m8n8.x4.shared.b16 {%r188, %r189, %r190, %r191}, [%r192];
	// end inline asm
	add.s32 	%r197, %r64, 1056;
	// begin inline asm
	ldmatrix.sync.aligned.m8n8.x4.shared.b16 {%r193, %r194, %r195, %r196}, [%r197];
	// end inline asm
	add.s32 	%r202, %r64, 2080;
	// begin inline asm
	ldmatrix.sync.aligned.m8n8.x4.shared.b16 {%r198, %r199, %r200, %r201}, [%r202];
	// end inline asm
	add.s32 	%r207, %r64, 3104;
	// begin inline asm
	ldmatrix.sync.aligned.m8n8.x4.shared.b16 {%r203, %r204, %r205, %r206}, [%r207];
	// end inline asm
	// begin inline asm
	ldmatrix.sync.aligned.m8n8.x2.shared.b16 {%r208, %r209}, [%r210];
	// end inline asm
	add.s32 	%r213, %r82, 544;
	// begin inline asm
	ldmatrix.sync.aligned.m8n8.x2.shared.b16 {%r211, %r212}, [%r213];
	// end inline asm
	add.s32 	%r216, %r82, 1056;
	// begin inline asm
	ldmatrix.sync.aligned.m8n8.x2.shared.b16 {%r214, %r215}, [%r216];
	// end inline asm
	add.s32 	%r219, %r82, 1568;
	// begin inline asm
	ldmatrix.sync.aligned.m8n8.x2.shared.b16 {%r217, %r218}, [%r219];
	// end inline asm
	// begin inline asm
	mma.sync.aligned.m16n8k16.row.col.f32.bf16.bf16.f32 {%f618, %f617, %f616, %f615}, {%r188, %r189, %r190, %r191}, {%r208, %r209}, {%f195, %f196, %f197, %f198};
	// end inline asm
	// begin inline asm
	mma.sync.aligned.m16n8k16.row.col.f32.bf16.bf16.f32 {%f614, %f613, %f612, %f611}, {%r188, %r189, %r190, %r191}, {%r211, %r212}, {%f203, %f204, %f205, %f206};
	// end inline asm
	// begin inline asm
	mma.sync.aligned.m16n8k16.row.col.f32.bf16.bf16.f32 {%f610, %f609, %f608, %f607}, {%r188, %r189, %r190, %r191}, {%r214, %r215}, {%f211, %f212, %f213, %f214};
	// end inline asm
	// begin inline asm
	mma.sync.aligned.m16n8k16.row.col.f32.bf16.bf16.f32 {%f606, %f605, %f604, %f603}, {%r188, %r189, %r190, %r191}, {%r217, %r218}, {%f219, %f220, %f221, %f222};
	// end inline asm
	// begin inline asm
	mma.sync.aligned.m16n8k16.row.col.f32.bf16.bf16.f32 {%f602, %f601, %f600, %f599}, {%r193, %r194, %r195, %r196}, {%r208, %r209}, {%f227, %f228, %f229, %f230};
	// end inline asm
	// begin inline asm
	mma.sync.aligned.m16n8k16.row.col.f32.bf16.bf16.f32 {%f598, %f597, %f596, %f595}, {%r193, %r194, %r195, %r196}, {%r211, %r212}, {%f235, %f236, %f237, %f238};
	// end inline asm
	// begin inline asm
	mma.sync.aligned.m16n8k16.row.col.f32.bf16.bf16.f32 {%f594, %f593, %f592, %f591}, {%r193, %r194, %r195, %r196}, {%r214, %r215}, {%f243, %f244, %f245, %f246};
	// end inline asm
	// begin inline asm
	mma.sync.aligned.m16n8k16.row.col.f32.bf16.bf16.f32 {%f590, %f589, %f588, %f587}, {%r193, %r194, %r195, %r196}, {%r217, %r218}, {%f251, %f252, %f253, %f254};
	// end inline asm
	// begin inline asm
	mma.sync.aligned.m16n8k16.row.col.f32.bf16.bf16.f32 {%f586, %f585, %f584, %f583}, {%r198, %r199, %r200, %r201}, {%r208, %r209}, {%f259, %f260, %f261, %f262};
	// end inline asm
	// begin inline asm
	mma.sync.aligned.m16n8k16.row.col.f32.bf16.bf16.f32 {%f582, %f581, %f580, %f579}, {%r198, %r199, %r200, %r201}, {%r211, %r212}, {%f267, %f268, %f269, %f270};
	// end inline asm
	// begin inline asm
	mma.sync.aligned.m16n8k16.row.col.f32.bf16.bf16.f32 {%f619, %f620, %f621, %f622}, {%r198, %r199, %r200, %r201}, {%r214, %r215}, {%f275, %f276, %f277, %f278};
	// end inline asm
	// begin inline asm
	mma.sync.aligned.m16n8k16.row.col.f32.bf16.bf16.f32 {%f623, %f624, %f625, %f626}, {%r198, %r199, %r200, %r201}, {%r217, %r218}, {%f283, %f284, %f285, %f286};
	// end inline asm
	// begin inline asm
	mma.sync.aligned.m16n8k16.row.col.f32.bf16.bf16.f32 {%f627, %f628, %f629, %f630}, {%r203, %r204, %r205, %r206}, {%r208, %r209}, {%f291, %f292, %f293, %f294};
	// end inline asm
	// begin inline asm
	mma.sync.aligned.m16n8k16.row.col.f32.bf16.bf16.f32 {%f631, %f632, %f633, %f634}, {%r203, %r204, %r205, %r206}, {%r211, %r212}, {%f299, %f300, %f301, %f302};
	// end inline asm
	// begin inline asm
	mma.sync.aligned.m16n8k16.row.col.f32.bf16.bf16.f32 {%f635, %f636, %f637, %f638}, {%r203, %r204, %r205, %r206}, {%r214, %r215}, {%f307, %f308, %f309, %f310};
	// end inline asm
	// begin inline asm
	mma.sync.aligned.m16n8k16.row.col.f32.bf16.bf16.f32 {%f639, %f640, %f641, %f642}, {%r203, %r204, %r205, %r206}, {%r217, %r218}, {%f315, %f316, %f317, %f318};
	// end inline asm
	bar.sync 	0;
	add.s64 	%rd36, %rd36, 64;
	add.s64 	%rd37, %rd37, 64;
	add.s32 	%r385, %r385, 32;
	setp.lt.s32 	%p5, %r385, %r384;
	@%p5 bra 	$L__BB1_2;
$L__BB1_8:
	ld.param.u32 	%r379, [_Z16matmul_v2_kernelILi128ELi128ELi32ELi64ELi32ELi16E13__nv_bfloat16EvPKT5_S3_PS1_iii_param_4];
	ld.param.u64 	%rd35, [_Z16matmul_v2_kernelILi128ELi128ELi32ELi64ELi32ELi16E13__nv_bfloat16EvPKT5_S3_PS1_iii_param_2];
	cvta.to.global.u64 	%rd18, %rd35;
	mov.u32 	%r331, %tid.x;
	shr.u32 	%r332, %r331, 1;
	and.b32  	%r333, %r332, 448;
	add.s32 	%r334, %r1, %r333;
	and.b32  	%r335, %r331, 96;
	add.s32 	%r336, %r2, %r335;
	mad.lo.s32 	%r337, %r334, %r379, %r336;
	cvt.s64.s32 	%rd19, %r337;
	shr.u32 	%r338, %r331, 2;
	and.b32  	%r339, %r338, 7;
	shl.b32 	%r340, %r331, 1;
	and.b32  	%r341, %r340, 6;
	mad.lo.s32 	%r342, %r379, %r339, %r341;
	cvt.s64.s32 	%rd20, %r342;
	add.s64 	%rd21, %rd19, %rd20;
	shl.b32 	%r343, %r379, 4;
	shl.b32 	%r344, %r379, 3;
	shl.b64 	%rd22, %rd21, 1;
	add.s64 	%rd23, %rd18, %rd22;
	// begin inline asm
	{  cvt.rn.bf16.f32 %rs1, %f618;}

	// end inline asm
	// begin inline asm
	{  cvt.rn.bf16.f32 %rs2, %f617;}

	// end inline asm
	mov.b32 	%r345, {%rs1, %rs2};
	st.global.u32 	[%rd23], %r345;
	// begin inline asm
	{  cvt.rn.bf16.f32 %rs3, %f616;}

	// end inline asm
	// begin inline asm
	{  cvt.rn.bf16.f32 %rs4, %f615;}

	// end inline asm
	mul.wide.s32 	%rd24, %r344, 2;
	add.s64 	%rd25, %rd23, %rd24;
	mov.b32 	%r346, {%rs3, %rs4};
	st.global.u32 	[%rd25], %r346;
	// begin inline asm
	{  cvt.rn.bf16.f32 %rs5, %f614;}

	// end inline asm
	// begin inline asm
	{  cvt.rn.bf16.f32 %rs6, %f613;}

	// end inline asm
	mov.b32 	%r347, {%rs5, %rs6};
	st.global.u32 	[%rd23+16], %r347;
	// begin inline asm
	{  cvt.rn.bf16.f32 %rs7, %f612;}

	// end inline asm
	// begin inline asm
	{  cvt.rn.bf16.f32 %rs8, %f611;}

	// end inline asm
	mov.b32 	%r348, {%rs7, %rs8};
	st.global.u32 	[%rd25+16], %r348;
	// begin inline asm
	{  cvt.rn.bf16.f32 %rs9, %f610;}

	// end inline asm
	// begin inline asm
	{  cvt.rn.bf16.f32 %rs10, %f609;}

	// end inline asm
	mov.b32 	%r349, {%rs9, %rs10};
	st.global.u32 	[%rd23+32], %r349;
	// begin inline asm
	{  cvt.rn.bf16.f32 %rs11, %f608;}

	// end inline asm
	// begin inline asm
	{  cvt.rn.bf16.f32 %rs12, %f607;}

	// end inline asm
	mov.b32 	%r350, {%rs11, %rs12};
	st.global.u32 	[%rd25+32], %r350;
	// begin inline asm
	{  cvt.rn.bf16.f32 %rs13, %f606;}

	// end inline asm
	// begin inline asm
	{  cvt.rn.bf16.f32 %rs14, %f605;}

	// end inline asm
	mov.b32 	%r351, {%rs13, %rs14};
	st.global.u32 	[%rd23+48], %r351;
	// begin inline asm
	{  cvt.rn.bf16.f32 %rs15, %f604;}

	// end inline asm
	// begin inline asm
	{  cvt.rn.bf16.f32 %rs16, %f603;}

	// end inline asm
	mov.b32 	%r352, {%rs15, %rs16};
	st.global.u32 	[%rd25+48], %r352;
	mul.wide.s32 	%rd26, %r343, 2;
	add.s64 	%rd27, %rd23, %rd26;
	// begin inline asm
	{  cvt.rn.bf16.f32 %rs17, %f602;}

	// end inline asm
	// begin inline asm
	{  cvt.rn.bf16.f32 %rs18, %f601;}

	// end inline asm
	mov.b32 	%r353, {%rs17, %rs18};
	st.global.u32 	[%rd27], %r353;
	// begin inline asm
	{  cvt.rn.bf16.f32 %rs19, %f600;}

	// end inline asm
	// begin inline asm
	{  cvt.rn.bf16.f32 %rs20, %f599;}

	// end inline asm
	add.s64 	%rd28, %rd27, %rd24;
	mov.b32 	%r354, {%rs19, %rs20};
	st.global.u32 	[%rd28], %r354;
	// begin inline asm
	{  cvt.rn.bf16.f32 %rs21, %f598;}

	// end inline asm
	// begin inline asm
	{  cvt.rn.bf16.f32 %rs22, %f597;}

	// end inline asm
	mov.b32 	%r355, {%rs21, %rs22};
	st.global.u32 	[%rd27+16], %r355;
	// begin inline asm
	{  cvt.rn.bf16.f32 %rs23, %f596;}

	// end inline asm
	// begin inline asm
	{  cvt.rn.bf16.f32 %rs24, %f595;}

	// end inline asm
	mov.b32 	%r356, {%rs23, %rs24};
	st.global.u32 	[%rd28+16], %r356;
	// begin inline asm
	{  cvt.rn.bf16.f32 %rs25, %f594;}

	// end inline asm
	// begin inline asm
	{  cvt.rn.bf16.f32 %rs26, %f593;}

	// end inline asm
	mov.b32 	%r357, {%rs25, %rs26};
	st.global.u32 	[%rd27+32], %r357;
	// begin inline asm
	{  cvt.rn.bf16.f32 %rs27, %f592;}

	// end inline asm
	// begin inline asm
	{  cvt.rn.bf16.f32 %rs28, %f591;}

	// end inline asm
	mov.b32 	%r358, {%rs27, %rs28};
	st.global.u32 	[%rd28+32], %r358;
	// begin inline asm
	{  cvt.rn.bf16.f32 %rs29, %f590;}

	// end inline asm
	// begin inline asm
	{  cvt.rn.bf16.f32 %rs30, %f589;}

	// end inline asm
	mov.b32 	%r359, {%rs29, %rs30};
	st.global.u32 	[%rd27+48], %r359;
	// begin inline asm
	{  cvt.rn.bf16.f32 %rs31, %f588;}

	// end inline asm
	// begin inline asm
	{  cvt.rn.bf16.f32 %rs32, %f587;}

	// end inline asm
	mov.b32 	%r360, {%rs31, %rs32};
	st.global.u32 	[%rd28+48], %r360;
	shl.b32 	%r361, %r379, 5;
	mul.wide.s32 	%rd29, %r361, 2;
	add.s64 	%rd30, %rd23, %rd29;
	// begin inline asm
	{  cvt.rn.bf16.f32 %rs33, %f586;}

	// end inline asm
	// begin inline asm
	{  cvt.rn.bf16.f32 %rs34, %f585;}

	// end inline asm
	mov.b32 	%r362, {%rs33, %rs34};
	st.global.u32 	[%rd30], %r362;
	// begin inline asm
	{  cvt.rn.bf16.f32 %rs35, %f584;}

	// end inline asm
	// begin inline asm
	{  cvt.rn.bf16.f32 %rs36, %f583;}

	// end inline asm
	add.s64 	%rd31, %rd30, %rd24;
	mov.b32 	%r363, {%rs35, %rs36};
	st.global.u32 	[%rd31], %r363;
	// begin inline asm
	{  cvt.rn.bf16.f32 %rs37, %f582;}

	// end inline asm
	// begin inline asm
	{  cvt.rn.bf16.f32 %rs38, %f581;}

	// end inline asm
	mov.b32 	%r364, {%rs37, %rs38};
	st.global.u32 	[%rd30+16], %r364;
	// begin inline asm
	{  cvt.rn.bf16.f32 %rs39, %f580;}

	// end inline asm
	// begin inline asm
	{  cvt.rn.bf16.f32 %rs40, %f579;}

	// end inline asm
	mov.b32 	%r365, {%rs39, %rs40};
	st.global.u32 	[%rd31+16], %r365;
	// begin inline asm
	{  cvt.rn.bf16.f32 %rs41, %f619;}

	// end inline asm
	// begin inline asm
	{  cvt.rn.bf16.f32 %rs42, %f620;}

	// end inline asm
	mov.b32 	%r366, {%rs41, %rs42};
	st.global.u32 	[%rd30+32], %r366;
	// begin inline asm
	{  cvt.rn.bf16.f32 %rs43, %f621;}

	// end inline asm
	// begin inline asm
	{  cvt.rn.bf16.f32 %rs44, %f622;}

	// end inline asm
	mov.b32 	%r367, {%rs43, %rs44};
	st.global.u32 	[%rd31+32], %r367;
	// begin inline asm
	{  cvt.rn.bf16.f32 %rs45, %f623;}

	// end inline asm
	// begin inline asm
	{  cvt.rn.bf16.f32 %rs46, %f624;}

	// end inline asm
	mov.b32 	%r368, {%rs45, %rs46};
	st.global.u32 	[%rd30+48], %r368;
	// begin inline asm
	{  cvt.rn.bf16.f32 %rs47, %f625;}

	// end inline asm
	// begin inline asm
	{  cvt.rn.bf16.f32 %rs48, %f626;}

	// end inline asm
	mov.b32 	%r369, {%rs47, %rs48};
	st.global.u32 	[%rd31+48], %r369;
	mul.lo.s32 	%r370, %r379, 48;
	mul.wide.s32 	%rd32, %r370, 2;
	add.s64 	%rd33, %rd23, %rd32;
	// begin inline asm
	{  cvt.rn.bf16.f32 %rs49, %f627;}

	// end inline asm
	// begin inline asm
	{  cvt.rn.bf16.f32 %rs50, %f628;}

	// end inline asm
	mov.b32 	%r371, {%rs49, %rs50};
	st.global.u32 	[%rd33], %r371;
	// begin inline asm
	{  cvt.rn.bf16.f32 %rs51, %f629;}

	// end inline asm
	// begin inline asm
	{  cvt.rn.bf16.f32 %rs52, %f630;}

	// end inline asm
	add.s64 	%rd34, %rd33, %rd24;
	mov.b32 	%r372, {%rs51, %rs52};
	st.global.u32 	[%rd34], %r372;
	// begin inline asm
	{  cvt.rn.bf16.f32 %rs53, %f631;}

	// end inline asm
	// begin inline asm
	{  cvt.rn.bf16.f32 %rs54, %f632;}

	// end inline asm
	mov.b32 	%r373, {%rs53, %rs54};
	st.global.u32 	[%rd33+16], %r373;
	// begin inline asm
	{  cvt.rn.bf16.f32 %rs55, %f633;}

	// end inline asm
	// begin inline asm
	{  cvt.rn.bf16.f32 %rs56, %f634;}

	// end inline asm
	mov.b32 	%r374, {%rs55, %rs56};
	st.global.u32 	[%rd34+16], %r374;
	// begin inline asm
	{  cvt.rn.bf16.f32 %rs57, %f635;}

	// end inline asm
	// begin inline asm
	{  cvt.rn.bf16.f32 %rs58, %f636;}

	// end inline asm
	mov.b32 	%r375, {%rs57, %rs58};
	st.global.u32 	[%rd33+32], %r375;
	// begin inline asm
	{  cvt.rn.bf16.f32 %rs59, %f637;}

	// end inline asm
	// begin inline asm
	{  cvt.rn.bf16.f32 %rs60, %f638;}

	// end inline asm
	mov.b32 	%r376, {%rs59, %rs60};
	st.global.u32 	[%rd34+32], %r376;
	// begin inline asm
	{  cvt.rn.bf16.f32 %rs61, %f639;}

	// end inline asm
	// begin inline asm
	{  cvt.rn.bf16.f32 %rs62, %f640;}

	// end inline asm
	mov.b32 	%r377, {%rs61, %rs62};
	st.global.u32 	[%rd33+48], %r377;
	// begin inline asm
	{  cvt.rn.bf16.f32 %rs63, %f641;}

	// end inline asm
	// begin inline asm
	{  cvt.rn.bf16.f32 %rs64, %f642;}

	// end inline asm
	mov.b32 	%r378, {%rs63, %rs64};
	st.global.u32 	[%rd34+48], %r378;
	ret;

}


// ===== COMPILED SASS (sm_100) =====

	.target	sm_100

	.elftype	@"ET_EXEC"


//--------------------- .note.nv.tkinfo           --------------------------
	.section	.note.nv.tkinfo,"",@"SHT_NOTE"
	.sectionflags	@"SHF_NOTE_NV_TKINFO"
	.tkinfo
        /*0018*/ 	.word	0x00000002
        /*0030*/ 	.string	""
        /*0030*/ 	.string	"ptxas"
        /*0030*/ 	.string	"Cuda compilation tools, release 13.0, V13.0.88"
        /*0030*/ 	.string	"Build cuda_13.0.r13.0/compiler.36424714_0"
        /*0030*/ 	.string	"-arch sm_100 -m 64 "



//--------------------- .note.nv.cuinfo           --------------------------
	.section	.note.nv.cuinfo,"",@"SHT_NOTE"
	.sectionflags	@"SHF_NOTE_NV_CUINFO"
        /*0018*/ 	.short	0x0002
        /*001a*/ 	.short	0x0064
        /*001c*/ 	.short	0x0082
	.zero		2


//--------------------- .nv.info                  --------------------------
	.section	.nv.info,"",@"SHT_CUDA_INFO"
	.align	4


	//----- nvinfo : EIATTR_REGCOUNT
	.align		4
        /*0000*/ 	.byte	0x04, 0x2f
        /*0002*/ 	.short	(.L_1 - .L_0)
	.align		4
.L_0:
        /*0004*/ 	.word	index@(_Z16matmul_v1_kernelILi128ELi128ELi32ELi64ELi32ELi16E13__nv_bfloat16EvPKT5_S3_PS1_iii)
        /*0008*/ 	.word	0x0000005b


	//----- nvinfo : EIATTR_FRAME_SIZE
	.align		4
.L_1:
        /*000c*/ 	.byte	0x04, 0x11
        /*000e*/ 	.short	(.L_3 - .L_2)
	.align		4
.L_2:
        /*0010*/ 	.word	index@(_Z16matmul_v1_kernelILi128ELi128ELi32ELi64ELi32ELi16E13__nv_bfloat16EvPKT5_S3_PS1_iii)
        /*0014*/ 	.word	0x00000000


	//----- nvinfo : EIATTR_REGCOUNT
	.align		4
.L_3:
        /*0018*/ 	.byte	0x04, 0x2f
        /*001a*/ 	.short	(.L_5 - .L_4)
	.align		4
.L_4:
        /*001c*/ 	.word	index@(_Z16matmul_v2_kernelILi128ELi128ELi32ELi64ELi32ELi16E13__nv_bfloat16EvPKT5_S3_PS1_iii)
        /*0020*/ 	.word	0x0000005d


	//----- nvinfo : EIATTR_FRAME_SIZE
	.align		4
.L_5:
        /*0024*/ 	.byte	0x04, 0x11
        /*0026*/ 	.short	(.L_7 - .L_6)
	.align		4
.L_6:
        /*0028*/ 	.word	index@(_Z16matmul_v2_kernelILi128ELi128ELi32ELi64ELi32ELi16E13__nv_bfloat16EvPKT5_S3_PS1_iii)
        /*002c*/ 	.word	0x00000000


	//----- nvinfo : EIATTR_MIN_STACK_SIZE
	.align		4
.L_7:
        /*0030*/ 	.byte	0x04, 0x12
        /*0032*/ 	.short	(.L_9 - .L_8)
	.align		4
.L_8:
        /*0034*/ 	.word	index@(_Z16matmul_v2_kernelILi128ELi128ELi32ELi64ELi32ELi16E13__nv_bfloat16EvPKT5_S3_PS1_iii)
        /*0038*/ 	.word	0x00000000


	//----- nvinfo : EIATTR_MIN_STACK_SIZE
	.align		4
.L_9:
        /*003c*/ 	.byte	0x04, 0x12
        /*003e*/ 	.short	(.L_11 - .L_10)
	.align		4
.L_10:
        /*0040*/ 	.word	index@(_Z16matmul_v1_kernelILi128ELi128ELi32ELi64ELi32ELi16E13__nv_bfloat16EvPKT5_S3_PS1_iii)
        /*0044*/ 	.word	0x00000000
.L_11:


//--------------------- .nv.compat                --------------------------
	.section	.nv.compat,"",@"SHT_CUDA_COMPAT_INFO"
	.align	4
        /*0000*/ 	.byte	0x02, 0x09, 0x00, 0x00, 0x02, 0x02, 0x01, 0x00, 0x02, 0x05, 0x05, 0x00, 0x03, 0x07, 0x01, 0x01
        /*0010*/ 	.byte	0x02, 0x03, 0x00, 0x00, 0x02, 0x06, 0x01, 0x00, 0x04, 0x0b, 0x08, 0x00, 0x09, 0x00, 0x00, 0x00
        /*0020*/ 	.byte	0x00, 0x00, 0x00, 0x00


//--------------------- .nv.info._Z16matmul_v2_kernelILi128ELi128ELi32ELi64ELi32ELi16E13__nv_bfloat16EvPKT5_S3_PS1_iii --------------------------
	.section	.nv.info._Z16matmul_v2_kernelILi128ELi128ELi32ELi64ELi32ELi16E13__nv_bfloat16EvPKT5_S3_PS1_iii,"",@"SHT_CUDA_INFO"
	.sectionflags	@""
	.align	4


	//----- nvinfo : EIATTR_CUDA_API_VERSION
	.align		4
        /*0000*/ 	.byte	0x04, 0x37
        /*0002*/ 	.short	(.L_13 - .L_12)
.L_12:
        /*0004*/ 	.word	0x00000082


	//----- nvinfo : EIATTR_KPARAM_INFO
	.align		4
.L_13:
        /*0008*/ 	.byte	0x04, 0x17
        /*000a*/ 	.short	(.L_15 - .L_14)
.L_14:
        /*000c*/ 	.word	0x00000000
        /*0010*/ 	.short	0x0005
        /*0012*/ 	.short	0x0020
        /*0014*/ 	.byte	0x00, 0xf0, 0x11, 0x00


	//----- nvinfo : EIATTR_KPARAM_INFO
	.align		4
.L_15:
        /*0018*/ 	.byte	0x04, 0x17
        /*001a*/ 	.short	(.L_17 - .L_16)
.L_16:
        /*001c*/ 	.word	0x00000000
        /*0020*/ 	.short	0x0004
        /*0022*/ 	.short	0x001c
        /*0024*/ 	.byte	0x00, 0xf0, 0x11, 0x00


	//----- nvinfo : EIATTR_KPARAM_INFO
	.align		4
.L_17:
        /*0028*/ 	.byte	0x04, 0x17
        /*002a*/ 	.short	(.L_19 - .L_18)
.L_18:
        /*002c*/ 	.word	0x00000000
        /*0030*/ 	.short	0x0003
        /*0032*/ 	.short	0x0018
        /*0034*/ 	.byte	0x00, 0xf0, 0x11, 0x00


	//----- nvinfo : EIATTR_KPARAM_INFO
	.align		4
.L_19:
        /*0038*/ 	.byte	0x04, 0x17
        /*003a*/ 	.short	(.L_21 - .L_20)
.L_20:
        /*003c*/ 	.word	0x00000000
        /*0040*/ 	.short	0x0002
        /*0042*/ 	.short	0x0010
        /*0044*/ 	.byte	0x00, 0xf5, 0x21, 0x00


	//----- nvinfo : EIATTR_KPARAM_INFO
	.align		4
.L_21:
        /*0048*/ 	.byte	0x04, 0x17
        /*004a*/ 	.short	(.L_23 - .L_22)
.L_22:
        /*004c*/ 	.word	0x00000000
        /*0050*/ 	.short	0x0001
        /*0052*/ 	.short	0x0008
        /*0054*/ 	.byte	0x00, 0xf5, 0x21, 0x00


	//----- nvinfo : EIATTR_KPARAM_INFO
	.align		4
.L_23:
        /*0058*/ 	.byte	0x04, 0x17
        /*005a*/ 	.short	(.L_25 - .L_24)
.L_24:
        /*005c*/ 	.word	0x00000000
        /*0060*/ 	.short	0x0000
        /*0062*/ 	.short	0x0000
        /*0064*/ 	.byte	0x00, 0xf5, 0x21, 0x00


	//----- nvinfo : EIATTR_SPARSE_MMA_MASK
	.align		4
.L_25:
        /*0068*/ 	.byte	0x03, 0x50
        /*006a*/ 	.short	0x0000


	//----- nvinfo : EIATTR_MAXREG_COUNT
	.align		4
        /*006c*/ 	.byte	0x03, 0x1b
        /*006e*/ 	.short	0x00ff


	//----- nvinfo : EIATTR_NUM_BARRIERS
	.align		4
        /*0070*/ 	.byte	0x02, 0x4c
        /*0072*/ 	.byte	0x01
	.zero		1


	//----- nvinfo : EIATTR_MERCURY_ISA_VERSION
	.align		4
        /*0074*/ 	.byte	0x03, 0x5f
        /*0076*/ 	.short	0x0101


	//----- nvinfo : EIATTR_VRC_CTA_INIT_COUNT
	.align		4
        /*0078*/ 	.byte	0x02, 0x4a
	.zero		1
	.zero		1


	//----- nvinfo : EIATTR_EXIT_INSTR_OFFSETS
	.align		4
        /*007c*/ 	.byte	0x04, 0x1c
        /*007e*/ 	.short	(.L_27 - .L_26)


	//   ....[0]....
.L_26:
        /*0080*/ 	.word	0x00001310


	//----- nvinfo : EIATTR_CRS_STACK_SIZE
	.align		4
.L_27:
        /*0084*/ 	.byte	0x04, 0x1e
        /*0086*/ 	.short	(.L_29 - .L_28)
.L_28:
        /*0088*/ 	.word	0x00000000


	//----- nvinfo : EIATTR_CBANK_PARAM_SIZE
	.align		4
.L_29:
        /*008c*/ 	.byte	0x03, 0x19
        /*008e*/ 	.short	0x0024


	//----- nvinfo : EIATTR_PARAM_CBANK
	.align		4
        /*0090*/ 	.byte	0x04, 0x0a
        /*0092*/ 	.short	(.L_31 - .L_30)
	.align		4
.L_30:
        /*0094*/ 	.word	index@(.nv.constant0._Z16matmul_v2_kernelILi128ELi128ELi32ELi64ELi32ELi16E13__nv_bfloat16EvPKT5_S3_PS1_iii)
        /*0098*/ 	.short	0x0380
        /*009a*/ 	.short	0x0024


	//----- nvinfo : EIATTR_SW_WAR
	.align		4
.L_31:
        /*009c*/ 	.byte	0x04, 0x36
        /*009e*/ 	.short	(.L_33 - .L_32)
.L_32:
        /*00a0*/ 	.word	0x00000008
.L_33:


//--------------------- .nv.info._Z16matmul_v1_kernelILi128ELi128ELi32ELi64ELi32ELi16E13__nv_bfloat16EvPKT5_S3_PS1_iii --------------------------
	.section	.nv.info._Z16matmul_v1_kernelILi128ELi128ELi32ELi64ELi32ELi16E13__nv_bfloat16EvPKT5_S3_PS1_iii,"",@"SHT_CUDA_INFO"
	.sectionflags	@""
	.align	4


	//----- nvinfo : EIATTR_CUDA_API_VERSION
	.align		4
        /*0000*/ 	.byte	0x04, 0x37
        /*0002*/ 	.short	(.L_35 - .L_34)
.L_34:
        /*0004*/ 	.word	0x00000082


	//----- nvinfo : EIATTR_KPARAM_INFO
	.align		4
.L_35:
        /*0008*/ 	.byte	0x04, 0x17
        /*000a*/ 	.short	(.L_37 - .L_36)
.L_36:
        /*000c*/ 	.word	0x00000000
        /*0010*/ 	.short	0x0005
        /*0012*/ 	.short	0x0020
        /*0014*/ 	.byte	0x00, 0xf0, 0x11, 0x00


	//----- nvinfo : EIATTR_KPARAM_INFO
	.align		4
.L_37:
        /*0018*/ 	.byte	0x04, 0x17
        /*001a*/ 	.short	(.L_39 - .L_38)
.L_38:
        /*001c*/ 	.word	0x00000000
        /*0020*/ 	.short	0x0004
        /*0022*/ 	.short	0x001c
        /*0024*/ 	.byte	0x00, 0xf0, 0x11, 0x00


	//----- nvinfo : EIATTR_KPARAM_INFO
	.align		4
.L_39:
        /*0028*/ 	.byte	0x04, 0x17
        /*002a*/ 	.short	(.L_41 - .L_40)
.L_40:
        /*002c*/ 	.word	0x00000000
        /*0030*/ 	.short	0x0003
        /*0032*/ 	.short	0x0018
        /*0034*/ 	.byte	0x00, 0xf0, 0x11, 0x00


	//----- nvinfo : EIATTR_KPARAM_INFO
	.align		4
.L_41:
        /*0038*/ 	.byte	0x04, 0x17
        /*003a*/ 	.short	(.L_43 - .L_42)
.L_42:
        /*003c*/ 	.word	0x00000000
        /*0040*/ 	.short	0x0002
        /*0042*/ 	.short	0x0010
        /*0044*/ 	.byte	0x00, 0xf5, 0x21, 0x00


	//----- nvinfo : EIATTR_KPARAM_INFO
	.align		4
.L_43:
        /*0048*/ 	.byte	0x04, 0x17
        /*004a*/ 	.short	(.L_45 - .L_44)
.L_44:
        /*004c*/ 	.word	0x00000000
        /*0050*/ 	.short	0x0001
        /*0052*/ 	.short	0x0008
        /*0054*/ 	.byte	0x00, 0xf5, 0x21, 0x00


	//----- nvinfo : EIATTR_KPARAM_INFO
	.align		4
.L_45:
        /*0058*/ 	.byte	0x04, 0x17
        /*005a*/ 	.short	(.L_47 - .L_46)
.L_46:
        /*005c*/ 	.word	0x00000000
        /*0060*/ 	.short	0x0000
        /*0062*/ 	.short	0x0000
        /*0064*/ 	.byte	0x00, 0xf5, 0x21, 0x00


	//----- nvinfo : EIATTR_SPARSE_MMA_MASK
	.align		4
.L_47:
        /*0068*/ 	.byte	0x03, 0x50
        /*006a*/ 	.short	0x0000


	//----- nvinfo : EIATTR_MAXREG_COUNT
	.align		4
        /*006c*/ 	.byte	0x03, 0x1b
        /*006e*/ 	.short	0x00ff


	//----- nvinfo : EIATTR_NUM_BARRIERS
	.align		4
        /*0070*/ 	.byte	0x02, 0x4c
        /*0072*/ 	.byte	0x01
	.zero		1


	//----- nvinfo : EIATTR_MERCURY_ISA_VERSION
	.align		4
        /*0074*/ 	.byte	0x03, 0x5f
        /*0076*/ 	.short	0x0101


	//----- nvinfo : EIATTR_VRC_CTA_INIT_COUNT
	.align		4
        /*0078*/ 	.byte	0x02, 0x4a
	.zero		1
	.zero		1


	//----- nvinfo : EIATTR_EXIT_INSTR_OFFSETS
	.align		4
        /*007c*/ 	.byte	0x04, 0x1c
        /*007e*/ 	.short	(.L_49 - .L_48)


	//   ....[0]....
.L_48:
        /*0080*/ 	.word	0x00001610


	//----- nvinfo : EIATTR_CRS_STACK_SIZE
	.align		4
.L_49:
        /*0084*/ 	.byte	0x04, 0x1e
        /*0086*/ 	.short	(.L_51 - .L_50)
.L_50:
        /*0088*/ 	.word	0x00000000


	//----- nvinfo : EIATTR_CBANK_PARAM_SIZE
	.align		4
.L_51:
        /*008c*/ 	.byte	0x03, 0x19
        /*008e*/ 	.short	0x0024


	//----- nvinfo : EIATTR_PARAM_CBANK
	.align		4
        /*0090*/ 	.byte	0x04, 0x0a
        /*0092*/ 	.short	(.L_53 - .L_52)
	.align		4
.L_52:
        /*0094*/ 	.word	index@(.nv.constant0._Z16matmul_v1_kernelILi128ELi128ELi32ELi64ELi32ELi16E13__nv_bfloat16EvPKT5_S3_PS1_iii)
        /*0098*/ 	.short	0x0380
        /*009a*/ 	.short	0x0024


	//----- nvinfo : EIATTR_SW_WAR
	.align		4
.L_53:
        /*009c*/ 	.byte	0x04, 0x36
        /*009e*/ 	.short	(.L_55 - .L_54)
.L_54:
        /*00a0*/ 	.word	0x00000008
.L_55:


//--------------------- .nv.callgraph             --------------------------
	.section	.nv.callgraph,"",@"SHT_CUDA_CALLGRAPH"
	.align	4
	.sectionentsize	8
	.align		4
        /*0000*/ 	.word	0x00000000
	.align		4
        /*0004*/ 	.word	0xffffffff
	.align		4
        /*0008*/ 	.word	0x00000000
	.align		4
        /*000c*/ 	.word	0xfffffffe
	.align		4
        /*0010*/ 	.word	0x00000000
	.align		4
        /*0014*/ 	.word	0xfffffffd
	.align		4
        /*0018*/ 	.word	0x00000000
	.align		4
        /*001c*/ 	.word	0xfffffffc


//--------------------- .text._Z16matmul_v2_kernelILi128ELi128ELi32ELi64ELi32ELi16E13__nv_bfloat16EvPKT5_S3_PS1_iii --------------------------
	.section	.text._Z16matmul_v2_kernelILi128ELi128ELi32ELi64ELi32ELi16E13__nv_bfloat16EvPKT5_S3_PS1_iii,"ax",@progbits
	.align	128
        .global         _Z16matmul_v2_kernelILi128ELi128ELi32ELi64ELi32ELi16E13__nv_bfloat16EvPKT5_S3_PS1_iii
        .type           _Z16matmul_v2_kernelILi128ELi128ELi32ELi64ELi32ELi16E13__nv_bfloat16EvPKT5_S3_PS1_iii,@function
        .size           _Z16matmul_v2_kernelILi128ELi128ELi32ELi64ELi32ELi16E13__nv_bfloat16EvPKT5_S3_PS1_iii,(.L_x_16 - _Z16matmul_v2_kernelILi128ELi128ELi32ELi64ELi32ELi16E13__nv_bfloat16EvPKT5_S3_PS1_iii)
        .other          _Z16matmul_v2_kernelILi128ELi128ELi32ELi64ELi32ELi16E13__nv_bfloat16EvPKT5_S3_PS1_iii,@"STO_CUDA_ENTRY STV_DEFAULT"
_Z16matmul_v2_kernelILi128ELi128ELi32ELi64ELi32ELi16E13__nv_bfloat16EvPKT5_S3_PS1_iii:
.text._Z16matmul_v2_kernelILi128ELi128ELi32ELi64ELi32ELi16E13__nv_bfloat16EvPKT5_S3_PS1_iii:
[----:B------:R-:W-:Y:S01]  /*0000*/  LDC R1, c[0x0][0x37c] ;  /* 0x0000df00ff017b82 */ /* 0x000fe20000000800 */
[----:B------:R-:W0:Y:S01]  /*0010*/  LDCU UR4, c[0x0][0x39c] ;  /* 0x00007380ff0477ac */ /* 0x000e220008000800 */
[----:B------:R-:W1:Y:S01]  /*0020*/  S2R R6, SR_CTAID.X ;  /* 0x0000000000067919 */ /* 0x000e620000002500 */
[----:B------:R-:W-:Y:S02]  /*0030*/  CS2R R10, SRZ ;  /* 0x00000000000a7805 */ /* 0x000fe4000001ff00 */
[----:B------:R-:W-:Y:S01]  /*0040*/  CS2R R14, SRZ ;  /* 0x00000000000e7805 */ /* 0x000fe2000001ff00 */
[----:B------:R-:W2:Y:S01]  /*0050*/  LDCU UR9, c[0x0][0x3a0] ;  /* 0x00007400ff0977ac */ /* 0x000ea20008000800 */
[----:B------:R-:W-:Y:S02]  /*0060*/  CS2R R12, SRZ ;  /* 0x00000000000c7805 */ /* 0x000fe4000001ff00 */
[----:B------:R-:W-:Y:S02]  /*0070*/  CS2R R18, SRZ ;  /* 0x0000000000127805 */ /* 0x000fe4000001ff00 */
[----:B------:R-:W-:-:S02]  /*0080*/  CS2R R16, SRZ ;  /* 0x0000000000107805 */ /* 0x000fc4000001ff00 */
[----:B------:R-:W-:Y:S02]  /*0090*/  CS2R R22, SRZ ;  /* 0x0000000000167805 */ /* 0x000fe4000001ff00 */
[----:B------:R-:W-:Y:S02]  /*00a0*/  CS2R R20, SRZ ;  /* 0x0000000000147805 */ /* 0x000fe4000001ff00 */
[----:B------:R-:W-:Y:S02]  /*00b0*/  CS2R R26, SRZ ;  /* 0x00000000001a7805 */ /* 0x000fe4000001ff00 */
[----:B------:R-:W-:Y:S02]  /*00c0*/  CS2R R24, SRZ ;  /* 0x0000000000187805 */ /* 0x000fe4000001ff00 */
[----:B------:R-:W-:Y:S02]  /*00d0*/  CS2R R30, SRZ ;  /* 0x00000000001e7805 */ /* 0x000fe4000001ff00 */
[----:B------:R-:W-:-:S02]  /*00e0*/  CS2R R28, SRZ ;  /* 0x00000000001c7805 */ /* 0x000fc4000001ff00 */
[----:B------:R-:W-:Y:S02]  /*00f0*/  CS2R R34, SRZ ;  /* 0x0000000000227805 */ /* 0x000fe4000001ff00 */
[----:B------:R-:W-:Y:S02]  /*0100*/  CS2R R32, SRZ ;  /* 0x0000000000207805 */ /* 0x000fe4000001ff00 */
[----:B------:R-:W-:Y:S02]  /*0110*/  CS2R R38, SRZ ;  /* 0x0000000000267805 */ /* 0x000fe4000001ff00 */
[----:B------:R-:W-:Y:S01]  /*0120*/  CS2R R36, SRZ ;  /* 0x0000000000247805 */ /* 0x000fe2000001ff00 */
[----:B0-----:R-:W-:Y:S01]  /*0130*/  UIADD3 UR4, UPT, UPT, UR4, 0x7f, URZ ;  /* 0x0000007f04047890 */ /* 0x001fe2000fffe0ff */
[----:B------:R-:W-:Y:S02]  /*0140*/  CS2R R50, SRZ ;  /* 0x0000000000327805 */ /* 0x000fe4000001ff00 */
[----:B------:R-:W-:-:S02]  /*0150*/  CS2R R48, SRZ ;  /* 0x0000000000307805 */ /* 0x000fc4000001ff00 */
[----:B------:R-:W-:Y:S01]  /*0160*/  CS2R R52, SRZ ;  /* 0x0000000000347805 */ /* 0x000fe2000001ff00 */
[----:B------:R-:W-:Y:S01]  /*0170*/  USHF.R.S32.HI UR5, URZ, 0x1f, UR4 ;  /* 0x0000001fff057899 */ /* 0x000fe20008011404 */
[----:B------:R-:W-:Y:S02]  /*0180*/  CS2R R54, SRZ ;  /* 0x0000000000367805 */ /* 0x000fe4000001ff00 */
[----:B------:R-:W-:Y:S02]  /*0190*/  CS2R R56, SRZ ;  /* 0x0000000000387805 */ /* 0x000fe4000001ff00 */
[----:B------:R-:W-:Y:S01]  /*01a0*/  CS2R R58, SRZ ;  /* 0x00000000003a7805 */ /* 0x000fe2000001ff00 */
[----:B------:R-:W-:Y:S01]  /*01b0*/  ULEA.HI UR5, UR5, UR4, URZ, 0x7 ;  /* 0x0000000405057291 */ /* 0x000fe2000f8f38ff */
[----:B------:R-:W-:Y:S02]  /*01c0*/  CS2R R60, SRZ ;  /* 0x00000000003c7805 */ /* 0x000fe4000001ff00 */
[----:B------:R-:W-:-:S02]  /*01d0*/  CS2R R62, SRZ ;  /* 0x00000000003e7805 */ /* 0x000fc4000001ff00 */
[----:B------:R-:W-:Y:S01]  /*01e0*/  CS2R R64, SRZ ;  /* 0x0000000000407805 */ /* 0x000fe2000001ff00 */
[----:B------:R-:W-:Y:S01]  /*01f0*/  USHF.R.S32.HI UR6, URZ, 0x7, UR5 ;  /* 0x00000007ff067899 */ /* 0x000fe20008011405 */
[----:B------:R-:W-:Y:S02]  /*0200*/  CS2R R66, SRZ ;  /* 0x0000000000427805 */ /* 0x000fe4000001ff00 */
[----:B------:R-:W-:Y:S02]  /*0210*/  CS2R R68, SRZ ;  /* 0x0000000000447805 */ /* 0x000fe4000001ff00 */
[----:B-1----:R-:W-:Y:S02]  /*0220*/  IABS R6, R6 ;  /* 0x0000000600067213 */ /* 0x002fe40000000000 */
[----:B------:R-:W-:Y:S02]  /*0230*/  CS2R R70, SRZ ;  /* 0x0000000000467805 */ /* 0x000fe4000001ff00 */
[----:B------:R-:W-:Y:S01]  /*0240*/  CS2R R40, SRZ ;  /* 0x0000000000287805 */ /* 0x000fe2000001ff00 */
[----:B------:R-:W-:Y:S01]  /*0250*/  IMAD.U32 R4, RZ, RZ, UR6 ;  /* 0x00000006ff047e24 */ /* 0x000fe2000f8e00ff */
[----:B------:R-:W-:-:S02]  /*0260*/  R2UR UR7, R6 ;  /* 0x00000000060772ca */ /* 0x000fc400000e0000 */
[----:B------:R-:W-:Y:S01]  /*0270*/  CS2R R42, SRZ ;  /* 0x00000000002a7805 */ /* 0x000fe2000001ff00 */
[----:B------:R-:W0:Y:S01]  /*0280*/  LDCU.64 UR16, c[0x0][0x358] ;  /* 0x00006b00ff1077ac */ /* 0x000e220008000a00 */
[-C--:B------:R-:W-:Y:S02]  /*0290*/  IABS R5, R4.reuse ;  /* 0x0000000400057213 */ /* 0x080fe40000000000 */
[----:B------:R-:W-:Y:S02]  /*02a0*/  IABS R4, R4 ;  /* 0x0000000400047213 */ /* 0x000fe40000000000 */
[----:B------:R-:W1:Y:S08]  /*02b0*/  I2F.RP R0, R5 ;  /* 0x0000000500007306 */ /* 0x000e700000209400 */
[----:B-1----:R-:W1:Y:S02]  /*02c0*/  MUFU.RCP R0, R0 ;  /* 0x0000000000007308 */ /* 0x002e640000001000 */
[----:B-1----:R-:W-:-:S02]  /*02d0*/  VIADD R2, R0, 0xffffffe ;  /* 0x0ffffffe00027836 */ /* 0x002fc40000000000 */
[----:B------:R-:W-:-:S04]  /*02e0*/  IMAD.MOV R0, RZ, RZ, -R4 ;  /* 0x000000ffff007224 */ /* 0x000fc800078e0a04 */
[----:B------:R1:W3:Y:S02]  /*02f0*/  F2I.FTZ.U32.TRUNC.NTZ R3, R2 ;  /* 0x0000000200037305 */ /* 0x0002e4000021f000 */
[----:B-1----:R-:W-:-:S05]  /*0300*/  IMAD.MOV.U32 R2, RZ, RZ, RZ ;  /* 0x000000ffff027224 */ /* 0x002fca00078e00ff */
[----:B------:R-:W-:Y:S01]  /*0310*/  R2UR UR4, R2 ;  /* 0x00000000020472ca */ /* 0x000fe200000e0000 */
[----:B---3--:R-:W-:Y:S01]  /*0320*/  IMAD.MOV R8, RZ, RZ, -R3 ;  /* 0x000000ffff087224 */ /* 0x008fe200078e0a03 */
[----:B------:R-:W-:-:S03]  /*0330*/  R2UR UR5, R3 ;  /* 0x00000000030572ca */ /* 0x000fc600000e0000 */
[----:B------:R-:W-:Y:S01]  /*0340*/  IMAD R7, R8, R5, RZ ;  /* 0x0000000508077224 */ /* 0x000fe200078e02ff */
[----:B------:R-:W-:-:S09]  /*0350*/  CS2R R8, SRZ ;  /* 0x0000000000087805 */ /* 0x000fd2000001ff00 */
[----:B------:R-:W-:-:S04]  /*0360*/  IMAD.HI.U32 R7, R3, R7, UR4 ;  /* 0x0000000403077e27 */ /* 0x000fc8000f8e0007 */
[----:B------:R-:W-:Y:S01]  /*0370*/  IMAD.U32 R3, RZ, RZ, UR7 ;  /* 0x00000007ff037e24 */ /* 0x000fe2000f8e00ff */
[----:B------:R-:W-:Y:S02]  /*0380*/  R2UR UR4, R7 ;  /* 0x00000000070472ca */ /* 0x000fe400000e0000 */
[----:B------:R-:W-:-:S11]  /*0390*/  CS2R R6, SRZ ;  /* 0x0000000000067805 */ /* 0x000fd6000001ff00 */
[----:B------:R-:W-:-:S06]  /*03a0*/  UIMAD.WIDE.U32 UR4, UR4, UR7, URZ ;  /* 0x00000007040472a5 */ /* 0x000fcc000f8e00ff */
[----:B------:R-:W-:-:S05]  /*03b0*/  IMAD R0, R0, UR5, R3 ;  /* 0x0000000500007c24 */ /* 0x000fca000f8e0203 */
[----:B------:R-:W-:Y:S01]  /*03c0*/  ISETP.GT.U32.AND P0, PT, R5, R0, PT ;  /* 0x000000000500720c */ /* 0x000fe20003f04070 */
[----:B------:R-:W1:-:S12]  /*03d0*/  S2UR UR4, SR_CTAID.X ;  /* 0x00000000000479c3 */ /* 0x000e580000002500 */
[----:B------:R-:W-:Y:S01]  /*03e0*/  VOTEU.ANY UP0, P0 ;  /* 0x0000000000ff7886 */ /* 0x000fe20000000100 */
[----:B------:R-:W-:-:S04]  /*03f0*/  PLOP3.LUT P0, PT, PT, PT, UP0, 0x80, 0x8 ;  /* 0x000000000008781c */ /* 0x000fc80003f0f008 */
[----:B------:R-:W-:Y:S02]  /*0400*/  @!UP0 UIADD3 UR5, UPT, UPT, UR5, 0x1, URZ ;  /* 0x0000000105058890 */ /* 0x000fe4000fffe0ff */
[----:B-1----:R-:W-:-:S07]  /*0410*/  ULOP3.LUT UR7, UR4, UR6, URZ, 0x3c, !UPT ;  /* 0x0000000604077292 */ /* 0x002fce000f8e3cff */
[----:B------:R-:W-:Y:S01]  /*0420*/  @!P0 IMAD.IADD R0, R0, 0x1, -R5 ;  /* 0x0000000100008824 */ /* 0x000fe200078e0a05 */
[----:B------:R-:W-:-:S04]  /*0430*/  UISETP.GE.AND UP0, UPT, UR7, URZ, UPT ;  /* 0x000000ff0700728c */ /* 0x000fc8000bf06270 */
[----:B------:R-:W-:Y:S02]  /*0440*/  ISETP.GE.U32.AND P0, PT, R0, R5, PT ;  /* 0x000000050000720c */ /* 0x000fe40003f06070 */
[----:B------:R-:W-:-:S11]  /*0450*/  CS2R R4, SRZ ;  /* 0x0000000000047805 */ /* 0x000fd6000001ff00 */
[----:B------:R-:W-:-:S05]  /*0460*/  VOTEU.ANY UP1, P0 ;  /* 0x0000000000ff7886 */ /* 0x000fca0000020100 */
[----:B------:R-:W-:Y:S02]  /*0470*/  @UP1 UIADD3 UR5, UPT, UPT, UR5, 0x1, URZ ;  /* 0x0000000105051890 */ /* 0x000fe4000fffe0ff */
[----:B------:R-:W-:Y:S02]  /*0480*/  UISETP.NE.AND UP1, UPT, UR6, URZ, UPT ;  /* 0x000000ff0600728c */ /* 0x000fe4000bf25270 */
[----:B------:R-:W-:Y:S02]  /*0490*/  @!UP0 UIADD3 UR5, UPT, UPT, -UR5, URZ, URZ ;  /* 0x000000ff05058290 */ /* 0x000fe4000fffe1ff */
[----:B--2---:R-:W-:-:S07]  /*04a0*/  UISETP.GE.AND UP0, UPT, UR9, 0x1, UPT ;  /* 0x000000010900788c */ /* 0x004fce000bf06270 */
[----:B------:R-:W-:-:S04]  /*04b0*/  @!UP1 ULOP3.LUT UR5, URZ, UR6, URZ, 0x33, !UPT ;  /* 0x00000006ff059292 */ /* 0x000fc8000f8e33ff */
[----:B------:R-:W-:Y:S02]  /*04c0*/  UIADD3 UR7, UPT, UPT, -UR5, URZ, URZ ;  /* 0x000000ff05077290 */ /* 0x000fe4000fffe1ff */
[----:B------:R-:W-:Y:S02]  /*04d0*/  USHF.L.U32 UR10, UR5, 0x7, URZ ;  /* 0x00000007050a7899 */ /* 0x000fe400080006ff */
[----:B------:R-:W-:-:S04]  /*04e0*/  UIMAD UR6, UR6, UR7, UR4 ;  /* 0x00000007060672a4 */ /* 0x000fc8000f8e0204 */
[----:B------:R-:W-:Y:S01]  /*04f0*/  USHF.L.U32 UR11, UR6, 0x7, URZ ;  /* 0x00000007060b7899 */ /* 0x000fe200080006ff */
[----:B0-----:R-:W-:Y:S11]  /*0500*/  BRA.U !UP0, `(.L_x_0) ;  /* 0x0000000508ec7547 */ /* 0x001ff6000b800000 */
[----:B------:R-:W0:Y:S01]  /*0510*/  LDCU.128 UR4, c[0x0][0x380] ;  /* 0x00007000ff0477ac */ /* 0x000e220008000c00 */
[----:B------:R-:W-:Y:S01]  /*0520*/  IMAD.MOV.U32 R7, RZ, RZ, RZ ;  /* 0x000000ffff077224 */ /* 0x000fe200078e00ff */
[----:B------:R-:W-:Y:S02]  /*0530*/  UIMAD UR8, UR11, UR9, URZ ;  /* 0x000000090b0872a4 */ /* 0x000fe4000f8e02ff */
[----:B------:R-:W-:Y:S02]  /*0540*/  UIMAD UR9, UR10, UR9, URZ ;  /* 0x000000090a0972a4 */ /* 0x000fe4000f8e02ff */
[----:B0-----:R-:W-:Y:S02]  /*0550*/  UIMAD.WIDE UR6, UR8, 0x2, UR6 ;  /* 0x00000002080678a5 */ /* 0x001fe4000f8e0206 */
[----:B------:R-:W-:-:S03]  /*0560*/  UIMAD.WIDE UR8, UR9, 0x2, UR4 ;  /* 0x00000002090878a5 */ /* 0x000fc6000f8e0204 */
[----:B------:R-:W-:-:S09]  /*0570*/  UMOV UR4, URZ ;  /* 0x000000ff00047c82 */ /* 0x000fd20008000000 */
.L_x_6:
[----:B------:R-:W0:Y:S01]  /*0580*/  S2R R72, SR_TID.X ;  /* 0x0000000000487919 */ /* 0x000e220000002100 */
[----:B------:R-:W-:Y:S01]  /*0590*/  BSSY.RECONVERGENT B0, `(.L_x_1) ;  /* 0x000002a000007945 */ /* 0x000fe20003800200 */
[----:B0-----:R-:W-:-:S13]  /*05a0*/  ISETP.GT.U32.AND P0, PT, R72, 0x1ff, PT ;  /* 0x000001ff4800780c */ /* 0x001fda0003f04070 */
[----:B------:R-:W-:Y:S05]  /*05b0*/  @P0 BRA `(.L_x_2) ;  /* 0x00000000009c0947 */ /* 0x000fea0003800000 */
[----:B------:R-:W0:Y:S01]  /*05c0*/  S2R R77, SR_CgaCtaId ;  /* 0x00000000004d7919 */ /* 0x000e220000008800 */
[----:B------:R-:W1:Y:S01]  /*05d0*/  LDC R3, c[0x0][0x3a0] ;  /* 0x0000e800ff037b82 */ /* 0x000e620000000800 */
[----:B------:R-:W-:Y:S01]  /*05e0*/  IMAD.SHL.U32 R2, R72, 0x8, RZ ;  /* 0x0000000848027824 */ /* 0x000fe200078e00ff */
[----:B------:R-:W-:Y:S01]  /*05f0*/  MOV R76, 0x400 ;  /* 0x00000400004c7802 */ /* 0x000fe20000000f00 */
[----:B------:R-:W-:Y:S02]  /*0600*/  BSSY.RECONVERGENT B1, `(.L_x_3) ;  /* 0x0000012000017945 */ /* 0x000fe40003800200 */
[--C-:B------:R-:W-:Y:S01]  /*0610*/  IMAD.MOV.U32 R73, RZ, RZ, R2.reuse ;  /* 0x000000ffff497224 */ /* 0x100fe200078e0002 */
[----:B------:R-:W-:Y:S02]  /*0620*/  SHF.R.U32.HI R44, RZ, 0x5, R2 ;  /* 0x00000005ff2c7819 */ /* 0x000fe40000011602 */
[----:B------:R-:W-:-:S05]  /*0630*/  LOP3.LUT R0, R2, 0x18, RZ, 0xc0, !PT ;  /* 0x0000001802007812 */ /* 0x000fca00078ec0ff */
[----:B-1----:R-:W-:Y:S01]  /*0640*/  IMAD R74, R44, R3, R0 ;  /* 0x000000032c4a7224 */ /* 0x002fe200078e0200 */
[----:B0-----:R-:W-:-:S07]  /*0650*/  LEA R78, R77, R76, 0x18 ;  /* 0x0000004c4d4e7211 */ /* 0x001fce00078ec0ff */
.L_x_4:
[----:B0-----:R-:W-:Y:S02]  /*0660*/  IMAD.U32 R44, RZ, RZ, UR8 ;  /* 0x00000008ff2c7e24 */ /* 0x001fe4000f8e00ff */
[----:B------:R-:W-:Y:S02]  /*0670*/  IMAD.U32 R45, RZ, RZ, UR9 ;  /* 0x00000009ff2d7e24 */ /* 0x000fe4000f8e00ff */
[----:B------:R-:W-:-:S06]  /*0680*/  IMAD.WIDE.U32 R44, R74, 0x2, R44 ;  /* 0x000000024a2c7825 */ /* 0x000fcc00078e002c */
[----:B------:R-:W2:Y:S01]  /*0690*/  LDG.E.128 R44, desc[UR16][R44.64] ;  /* 0x000000102c2c7981 */ /* 0x000ea2000c1e1d00 */
[----:B------:R-:W-:Y:S01]  /*06a0*/  LOP3.LUT R75, R73, 0xfe0, RZ, 0xc0, !PT ;  /* 0x00000fe0494b7812 */ /* 0x000fe200078ec0ff */
[----:B------:R-:W-:Y:S01]  /*06b0*/  IMAD R74, R3, 0x40, R74 ;  /* 0x00000040034a7824 */ /* 0x000fe200078e024a */
[C---:B------:R-:W-:Y:S01]  /*06c0*/  ISETP.GE.U32.AND P0, PT, R73.reuse, 0x800, PT ;  /* 0x000008004900780c */ /* 0x040fe20003f06070 */
[----:B------:R-:W-:Y:S01]  /*06d0*/  VIADD R73, R73, 0x800 ;  /* 0x0000080049497836 */ /* 0x000fe20000000000 */
[----:B------:R-:W-:-:S05]  /*06e0*/  LOP3.LUT R75, R75, 0x18, R2, 0xf8, !PT ;  /* 0x000000184b4b7812 */ /* 0x000fca00078ef802 */
[----:B------:R-:W-:-:S05]  /*06f0*/  IMAD R75, R75, 0x2, R78 ;  /* 0x000000024b4b7824 */ /* 0x000fca00078e024e */
[----:B--2---:R0:W-:Y:S01]  /*0700*/  STS.128 [R75], R44 ;  /* 0x0000002c4b007388 */ /* 0x0041e20000000c00 */
[----:B------:R-:W-:Y:S05]  /*0710*/  @!P0 BRA `(.L_x_4) ;  /* 0xfffffffc00d08947 */ /* 0x000fea000383ffff */
[----:B------:R-:W-:Y:S05]  /*0720*/  BSYNC.RECONVERGENT B1 ;  /* 0x0000000000017941 */ /* 0x000fea0003800200 */
.L_x_3:
[----:B------:R-:W-:Y:S02]  /*0730*/  VIADD R76, R76, 0x2000 ;  /* 0x000020004c4c7836 */ /* 0x000fe40000000000 */
[----:B------:R-:W-:-:S03]  /*0740*/  IMAD.MOV.U32 R73, RZ, RZ, R2 ;  /* 0x000000ffff497224 */ /* 0x000fc600078e0002 */
[----:B------:R-:W-:-:S07]  /*0750*/  LEA R76, R77, R76, 0x18 ;  /* 0x0000004c4d4c7211 */ /* 0x000fce00078ec0ff */
.L_x_5:
[----:B01----:R-:W-:Y:S01]  /*0760*/  SHF.R.U32.HI R46, RZ, 0x5, R73 ;  /* 0x00000005ff2e7819 */ /* 0x003fe20000011649 */
[----:B------:R-:W-:Y:S02]  /*0770*/  IMAD.U32 R44, RZ, RZ, UR6 ;  /* 0x00000006ff2c7e24 */ /* 0x000fe4000f8e00ff */
[----:B------:R-:W-:Y:S02]  /*0780*/  IMAD.U32 R45, RZ, RZ, UR7 ;  /* 0x00000007ff2d7e24 */ /* 0x000fe4000f8e00ff */
[----:B------:R-:W-:-:S04]  /*0790*/  IMAD R47, R46, R3, R0 ;  /* 0x000000032e2f7224 */ /* 0x000fc800078e0200 */
[----:B------:R-:W-:-:S06]  /*07a0*/  IMAD.WIDE.U32 R44, R47, 0x2, R44 ;  /* 0x000000022f2c7825 */ /* 0x000fcc00078e002c */
[----:B------:R-:W2:Y:S01]  /*07b0*/  LDG.E.128 R44, desc[UR16][R44.64] ;  /* 0x000000102c2c7981 */ /* 0x000ea2000c1e1d00 */
[C---:B------:R-:W-:Y:S02]  /*07c0*/  LOP3.LUT R75, R73.reuse, 0xfe0, RZ, 0xc0, !PT ;  /* 0x00000fe0494b7812 */ /* 0x040fe400078ec0ff */
[C---:B------:R-:W-:Y:S01]  /*07d0*/  ISETP.GE.U32.AND P0, PT, R73.reuse, 0x800, PT ;  /* 0x000008004900780c */ /* 0x040fe20003f06070 */
[----:B------:R-:W-:Y:S01]  /*07e0*/  VIADD R73, R73, 0x800 ;  /* 0x0000080049497836 */ /* 0x000fe20000000000 */
[----:B------:R-:W-:-:S05]  /*07f0*/  LOP3.LUT R75, R75, 0x18, R2, 0xf8, !PT ;  /* 0x000000184b4b7812 */ /* 0x000fca00078ef802 */
[----:B------:R-:W-:-:S05]  /*0800*/  IMAD R75, R75, 0x2, R76 ;  /* 0x000000024b4b7824 */ /* 0x000fca00078e024c */
[----:B--2---:R1:W-:Y:S01]  /*0810*/  STS.128 [R75], R44 ;  /* 0x0000002c4b007388 */ /* 0x0043e20000000c00 */
[----:B------:R-:W-:Y:S05]  /*0820*/  @!P0 BRA `(.L_x_5) ;  /* 0xfffffffc00cc8947 */ /* 0x000fea000383ffff */
.L_x_2:
[----:B------:R-:W-:Y:S05]  /*0830*/  BSYNC.RECONVERGENT B0 ;  /* 0x0000000000007941 */ /* 0x000fea0003800200 */
.L_x_1:
[----:B------:R-:W0:Y:S08]  /*0840*/  S2UR UR13, SR_CgaCtaId ;  /* 0x00000000000d79c3 */ /* 0x000e300000008800 */
[----:B------:R-:W-:Y:S01]  /*0850*/  BAR.SYNC.DEFER_BLOCKING 0x0 ;  /* 0x0000000000007b1d */ /* 0x000fe20000010000 */
[--C-:B------:R-:W-:Y:S01]  /*0860*/  SHF.R.U32.HI R0, RZ, 0x1, R72.reuse ;  /* 0x00000001ff007819 */ /* 0x100fe20000011648 */
[C---:B------:R-:W-:Y:S01]  /*0870*/  IMAD.SHL.U32 R90, R72.reuse, 0x2, RZ ;  /* 0x00000002485a7824 */ /* 0x040fe200078e00ff */
[----:B-1----:R-:W-:Y:S01]  /*0880*/  LOP3.LUT R45, R72, 0x10, RZ, 0xc0, !PT ;  /* 0x00000010482d7812 */ /* 0x002fe200078ec0ff */
[----:B------:R-:W-:Y:S01]  /*0890*/  UIADD3 UR8, UP0, UPT, UR8, 0x40, URZ ;  /* 0x0000004008087890 */ /* 0x000fe2000ff1e0ff */
[----:B------:R-:W-:Y:S01]  /*08a0*/  LOP3.LUT R3, R0, 0x1c0, RZ, 0xc0, !PT ;  /* 0x000001c000037812 */ /* 0x000fe200078ec0ff */
[----:B------:R-:W-:Y:S01]  /*08b0*/  UMOV UR5, 0x400 ;  /* 0x0000040000057882 */ /* 0x000fe20000000000 */
[----:B------:R-:W-:Y:S01]  /*08c0*/  IMAD.SHL.U32 R0, R72, 0x40, RZ ;  /* 0x0000004048007824 */ /* 0x000fe200078e00ff */
[----:B------:R-:W-:Y:S01]  /*08d0*/  UIADD3 UR12, UPT, UPT, UR5, 0x2000, URZ ;  /* 0x00002000050c7890 */ /* 0x000fe2000fffe0ff */
[----:B------:R-:W-:Y:S01]  /*08e0*/  LOP3.LUT R2, R3, 0xf, R72, 0xf8, !PT ;  /* 0x0000000f03027812 */ /* 0x000fe200078ef848 */
[----:B------:R-:W-:-:S02]  /*08f0*/  UIADD3 UR4, UPT, UPT, UR4, 0x20, URZ ;  /* 0x0000002004047890 */ /* 0x000fc4000fffe0ff */
[----:B------:R-:W-:Y:S01]  /*0900*/  LOP3.LUT R3, R0, 0x19c0, RZ, 0xc0, !PT ;  /* 0x000019c000037812 */ /* 0x000fe200078ec0ff */
[----:B------:R-:W-:Y:S01]  /*0910*/  UIADD3.X UR9, UPT, UPT, URZ, UR9, URZ, UP0, !UPT ;  /* 0x00000009ff097290 */ /* 0x000fe200087fe4ff */
[----:B------:R-:W-:Y:S01]  /*0920*/  IMAD R0, R2, 0x40, R45 ;  /* 0x0000004002007824 */ /* 0x000fe200078e022d */
[----:B------:R-:W-:Y:S01]  /*0930*/  UIADD3 UR6, UP1, UPT, UR6, 0x40, URZ ;  /* 0x0000004006067890 */ /* 0x000fe2000ff3e0ff */
[----:B------:R-:W-:-:S03]  /*0940*/  LOP3.LUT R90, R3, 0x30, R90, 0xf8, !PT ;  /* 0x00000030035a7812 */ /* 0x000fc600078ef85a */
[----:B------:R-:W-:Y:S02]  /*0950*/  UIADD3.X UR7, UPT, UPT, URZ, UR7, URZ, UP1, !UPT ;  /* 0x00000007ff077290 */ /* 0x000fe40008ffe4ff */
[----:B0-----:R-:W-:Y:S02]  /*0960*/  ULEA UR12, UR13, UR12, 0x18 ;  /* 0x0000000c0d0c7291 */ /* 0x001fe4000f8ec0ff */
[----:B------:R-:W-:-:S07]  /*0970*/  ULEA UR5, UR13, UR5, 0x18 ;  /* 0x000000050d057291 */ /* 0x000fce000f8ec0ff */
[----:B------:R-:W-:Y:S04]  /*0980*/  LDSM.16.M88.2 R84, [R90+UR12] ;  /* 0x0000000c5a54783b */ /* 0x000fe80008000100 */
[----:B------:R-:W0:Y:S04]  /*0990*/  LDSM.16.M88.4 R44, [R0+UR5] ;  /* 0x00000005002c783b */ /* 0x000e280008000200 */
[----:B------:R-:W1:Y:S04]  /*09a0*/  LDSM.16.M88.2 R82, [R90+UR12+0x200] ;  /* 0x0002000c5a52783b */ /* 0x000e680008000100 */
[----:B------:R-:W2:Y:S04]  /*09b0*/  LDSM.16.M88.2 R80, [R90+UR12+0x400] ;  /* 0x0004000c5a50783b */ /* 0x000ea80008000100 */
[----:B------:R-:W3:Y:S04]  /*09c0*/  LDSM.16.M88.2 R2, [R90+UR12+0x600] ;  /* 0x0006000c5a02783b */ /* 0x000ee80008000100 */
[----:B------:R-:W4:Y:S04]  /*09d0*/  LDSM.16.M88.4 R76, [R0+UR5+0x400] ;  /* 0x00040005004c783b */ /* 0x000f280008000200 */
[----:B------:R-:W5:Y:S04]  /*09e0*/  LDSM.16.M88.4 R72, [R0+UR5+0x800] ;  /* 0x000800050048783b */ /* 0x000f680008000200 */
[----:B------:R-:W-:Y:S04]  /*09f0*/  LDSM.16.M88.2 R88, [R90+UR12+0x20] ;  /* 0x0000200c5a58783b */ /* 0x000fe80008000100 */
[----:B------:R-:W-:Y:S01]  /*0a00*/  LDSM.16.M88.2 R86, [R90+UR12+0x220] ;  /* 0x0002200c5a56783b */ /* 0x000fe20008000100 */
[C---:B0-----:R-:W-:Y:S08]  /*0a10*/  HMMA.16816.F32.BF16 R48, R44.reuse, R84, R48 ;  /* 0x000000542c30723c */ /* 0x041ff00000041830 */
[C---:B-1----:R-:W-:Y:S08]  /*0a20*/  HMMA.16816.F32.BF16 R36, R44.reuse, R82, R36 ;  /* 0x000000522c24723c */ /* 0x042ff00000041824 */
[C---:B--2---:R-:W-:Y:S08]  /*0a30*/  HMMA.16816.F32.BF16 R32, R44.reuse, R80, R32 ;  /* 0x000000502c20723c */ /* 0x044ff00000041820 */
[----:B---3--:R-:W-:Y:S01]  /*0a40*/  HMMA.16816.F32.BF16 R28, R44, R2, R28 ;  /* 0x000000022c1c723c */ /* 0x008fe2000004181c */
[----:B------:R-:W0:Y:S07]  /*0a50*/  LDSM.16.M88.4 R44, [R0+UR5+0xc00] ;  /* 0x000c0005002c783b */ /* 0x000e2e0008000200 */
[C---:B----4-:R-:W-:Y:S08]  /*0a60*/  HMMA.16816.F32.BF16 R24, R76.reuse, R84, R24 ;  /* 0x000000544c18723c */ /* 0x050ff00000041818 */
[C---:B------:R-:W-:Y:S08]  /*0a70*/  HMMA.16816.F32.BF16 R20, R76.reuse, R82, R20 ;  /* 0x000000524c14723c */ /* 0x040ff00000041814 */
[C---:B------:R-:W-:Y:S08]  /*0a80*/  HMMA.16816.F32.BF16 R16, R76.reuse, R80, R16 ;  /* 0x000000504c10723c */ /* 0x040ff00000041810 */
[----:B------:R-:W-:Y:S01]  /*0a90*/  HMMA.16816.F32.BF16 R12, R76, R2, R12 ;  /* 0x000000024c0c723c */ /* 0x000fe2000004180c */
[----:B------:R-:W1:Y:S07]  /*0aa0*/  LDSM.16.M88.4 R76, [R0+UR5+0x420] ;  /* 0x00042005004c783b */ /* 0x000e6e0008000200 */
[C---:B-----5:R-:W-:Y:S08]  /*0ab0*/  HMMA.16816.F32.BF16 R8, R72.reuse, R84, R8 ;  /* 0x000000544808723c */ /* 0x060ff00000041808 */
[C---:B------:R-:W-:Y:S08]  /*0ac0*/  HMMA.16816.F32.BF16 R4, R72.reuse, R82, R4 ;  /* 0x000000524804723c */ /* 0x040ff00000041804 */
[C---:B------:R-:W-:Y:S08]  /*0ad0*/  HMMA.16816.F32.BF16 R52, R72.reuse, R80, R52 ;  /* 0x000000504834723c */ /* 0x040ff00000041834 */
[----:B------:R-:W-:Y:S01]  /*0ae0*/  HMMA.16816.F32.BF16 R56, R72, R2, R56 ;  /* 0x000000024838723c */ /* 0x000fe20000041838 */
[----:B------:R-:W-:Y:S07]  /*0af0*/  LDSM.16.M88.4 R72, [R0+UR5+0x820] ;  /* 0x000820050048783b */ /* 0x000fee0008000200 */
[C---:B0-----:R-:W-:Y:S01]  /*0b00*/  HMMA.16816.F32.BF16 R60, R44.reuse, R84, R60 ;  /* 0x000000542c3c723c */ /* 0x041fe2000004183c */
[----:B------:R-:W0:Y:S07]  /*0b10*/  LDSM.16.M88.2 R84, [R90+UR12+0x420] ;  /* 0x0004200c5a54783b */ /* 0x000e2e0008000100 */
[C---:B------:R-:W-:Y:S08]  /*0b20*/  HMMA.16816.F32.BF16 R64, R44.reuse, R82, R64 ;  /* 0x000000522c40723c */ /* 0x040ff00000041840 */
[C---:B------:R-:W-:Y:S01]  /*0b30*/  HMMA.16816.F32.BF16 R68, R44.reuse, R80, R68 ;  /* 0x000000502c44723c */ /* 0x040fe20000041844 */
[----:B------:R-:W2:Y:S07]  /*0b40*/  LDSM.16.M88.4 R80, [R0+UR5+0x20] ;  /* 0x000020050050783b */ /* 0x000eae0008000200 */
[----:B------:R-:W-:Y:S01]  /*0b50*/  HMMA.16816.F32.BF16 R40, R44, R2, R40 ;  /* 0x000000022c28723c */ /* 0x000fe20000041828 */
[----:B------:R-:W3:Y:S04]  /*0b60*/  LDSM.16.M88.2 R2, [R90+UR12+0x620] ;  /* 0x0006200c5a02783b */ /* 0x000ee80008000100 */
[----:B------:R-:W4:Y:S01]  /*0b70*/  LDSM.16.M88.4 R44, [R0+UR5+0xc20] ;  /* 0x000c2005002c783b */ /* 0x000f220008000200 */
[----:B------:R-:W5:Y:S02]  /*0b80*/  LDCU UR5, c[0x0][0x3a0] ;  /* 0x00007400ff0577ac */ /* 0x000f640008000800 */
[C---:B-1----:R-:W-:Y:S08]  /*0b90*/  HMMA.16816.F32.BF16 R24, R76.reuse, R88, R24 ;  /* 0x000000584c18723c */ /* 0x042ff00000041818 */
[C---:B------:R-:W-:Y:S08]  /*0ba0*/  HMMA.16816.F32.BF16 R20, R76.reuse, R86, R20 ;  /* 0x000000564c14723c */ /* 0x040ff00000041814 */
[----:B0-----:R-:W-:Y:S01]  /*0bb0*/  HMMA.16816.F32.BF16 R16, R76, R84, R16 ;  /* 0x000000544c10723c */ /* 0x001fe20000041810 */
[----:B-----5:R-:W-:-:S07]  /*0bc0*/  UISETP.GE.AND UP0, UPT, UR4, UR5, UPT ;  /* 0x000000050400728c */ /* 0x020fce000bf06270 */
[-C--:B------:R-:W-:Y:S08]  /*0bd0*/  HMMA.16816.F32.BF16 R8, R72, R88.reuse, R8 ;  /* 0x000000584808723c */ /* 0x080ff00000041808 */
[C---:B--2---:R-:W-:Y:S08]  /*0be0*/  HMMA.16816.F32.BF16 R48, R80.reuse, R88, R48 ;  /* 0x000000585030723c */ /* 0x044ff00000041830 */
[C---:B------:R-:W-:Y:S08]  /*0bf0*/  HMMA.16816.F32.BF16 R36, R80.reuse, R86, R36 ;  /* 0x000000565024723c */ /* 0x040ff00000041824 */
[C---:B------:R-:W-:Y:S08]  /*0c00*/  HMMA.16816.F32.BF16 R32, R80.reuse, R84, R32 ;  /* 0x000000545020723c */ /* 0x040ff00000041820 */
[-C--:B---3--:R-:W-:Y:S08]  /*0c10*/  HMMA.16816.F32.BF16 R28, R80, R2.reuse, R28 ;  /* 0x00000002501c723c */ /* 0x088ff0000004181c */
[----:B------:R-:W-:Y:S08]  /*0c20*/  HMMA.16816.F32.BF16 R12, R76, R2, R12 ;  /* 0x000000024c0c723c */ /* 0x000ff0000004180c */
[C---:B------:R-:W-:Y:S08]  /*0c30*/  HMMA.16816.F32.BF16 R4, R72.reuse, R86, R4 ;  /* 0x000000564804723c */ /* 0x040ff00000041804 */
[C---:B------:R-:W-:Y:S08]  /*0c40*/  HMMA.16816.F32.BF16 R52, R72.reuse, R84, R52 ;  /* 0x000000544834723c */ /* 0x040ff00000041834 */
[----:B------:R-:W-:Y:S08]  /*0c50*/  HMMA.16816.F32.BF16 R56, R72, R2, R56 ;  /* 0x000000024838723c */ /* 0x000ff00000041838 */
[C---:B----4-:R-:W-:Y:S08]  /*0c60*/  HMMA.16816.F32.BF16 R60, R44.reuse, R88, R60 ;  /* 0x000000582c3c723c */ /* 0x050ff0000004183c */
[C---:B------:R-:W-:Y:S08]  /*0c70*/  HMMA.16816.F32.BF16 R64, R44.reuse, R86, R64 ;  /* 0x000000562c40723c */ /* 0x040ff00000041840 */
[C---:B------:R-:W-:Y:S08]  /*0c80*/  HMMA.16816.F32.BF16 R68, R44.reuse, R84, R68 ;  /* 0x000000542c44723c */ /* 0x040ff00000041844 */
[----:B------:R-:W-:Y:S01]  /*0c90*/  HMMA.16816.F32.BF16 R40, R44, R2, R40 ;  /* 0x000000022c28723c */ /* 0x000fe20000041828 */
[----:B------:R-:W-:Y:S06]  /*0ca0*/  BAR.SYNC.DEFER_BLOCKING 0x0 ;  /* 0x0000000000007b1d */ /* 0x000fec0000010000 */
[----:B------:R-:W-:-:S13]  /*0cb0*/  BRA.U !UP0, `(.L_x_6) ;  /* 0xfffffff908307547 */ /* 0x000fda000b83ffff */
.L_x_0:
[----:B------:R-:W0:Y:S01]  /*0cc0*/  S2R R3, SR_TID.X ;  /* 0x0000000000037919 */ /* 0x000e220000002100 */
[----:B------:R-:W1:Y:S01]  /*0cd0*/  LDCU UR5, c[0x0][0x39c] ;  /* 0x00007380ff0577ac */ /* 0x000e620008000800 */
[----:B------:R-:W-:Y:S02]  /*0ce0*/  F2FP.BF16.F32.PACK_AB R12, R13, R12 ;  /* 0x0000000c0d0c723e */ /* 0x000fe400000010ff */
[----:B------:R-:W-:Y:S01]  /*0cf0*/  F2FP.BF16.F32.PACK_AB R16, R17, R16 ;  /* 0x000000101110723e */ /* 0x000fe200000010ff */
[----:B------:R-:W2:Y:S01]  /*0d00*/  LDCU.64 UR14, c[0x0][0x390] ;  /* 0x00007200ff0e77ac */ /* 0x000ea20008000a00 */
[----:B------:R-:W-:Y:S02]  /*0d10*/  F2FP.BF16.F32.PACK_AB R14, R15, R14 ;  /* 0x0000000e0f0e723e */ /* 0x000fe400000010ff */
[----:B------:R-:W-:Y:S02]  /*0d20*/  F2FP.BF16.F32.PACK_AB R18, R19, R18 ;  /* 0x000000121312723e */ /* 0x000fe400000010ff */
[----:B------:R-:W-:-:S02]  /*0d30*/  F2FP.BF16.F32.PACK_AB R19, R5, R4 ;  /* 0x000000040513723e */ /* 0x000fc400000010ff */
[----:B------:R-:W-:Y:S02]  /*0d40*/  F2FP.BF16.F32.PACK_AB R20, R21, R20 ;  /* 0x000000141514723e */ /* 0x000fe400000010ff */
[----:B------:R-:W-:Y:S02]  /*0d50*/  F2FP.BF16.F32.PACK_AB R21, R7, R6 ;  /* 0x000000060715723e */ /* 0x000fe400000010ff */
[----:B------:R-:W-:Y:S02]  /*0d60*/  F2FP.BF16.F32.PACK_AB R48, R49, R48 ;  /* 0x000000303130723e */ /* 0x000fe400000010ff */
[----:B------:R-:W-:Y:S01]  /*0d70*/  F2FP.BF16.F32.PACK_AB R50, R51, R50 ;  /* 0x000000323332723e */ /* 0x000fe200000010ff */
[----:B-1----:R-:W-:Y:S01]  /*0d80*/  USHF.L.U32 UR13, UR5, 0x3, URZ ;  /* 0x00000003050d7899 */ /* 0x002fe200080006ff */
[----:B------:R-:W-:Y:S01]  /*0d90*/  F2FP.BF16.F32.PACK_AB R36, R37, R36 ;  /* 0x000000242524723e */ /* 0x000fe200000010ff */
[----:B------:R-:W-:Y:S01]  /*0da0*/  USHF.L.U32 UR12, UR5, 0x4, URZ ;  /* 0x00000004050c7899 */ /* 0x000fe200080006ff */
[----:B------:R-:W-:-:S02]  /*0db0*/  F2FP.BF16.F32.PACK_AB R38, R39, R38 ;  /* 0x000000262726723e */ /* 0x000fc400000010ff */
[----:B------:R-:W-:Y:S01]  /*0dc0*/  F2FP.BF16.F32.PACK_AB R32, R33, R32 ;  /* 0x000000202120723e */ /* 0x000fe200000010ff */
[----:B------:R-:W-:Y:S01]  /*0dd0*/  IMAD.U32 R5, RZ, RZ, UR13 ;  /* 0x0000000dff057e24 */ /* 0x000fe2000f8e00ff */
[----:B------:R-:W-:Y:S01]  /*0de0*/  F2FP.BF16.F32.PACK_AB R34, R35, R34 ;  /* 0x000000222322723e */ /* 0x000fe200000010ff */
[----:B------:R-:W-:Y:S01]  /*0df0*/  IMAD.U32 R7, RZ, RZ, UR12 ;  /* 0x0000000cff077e24 */ /* 0x000fe2000f8e00ff */
[----:B------:R-:W-:Y:S01]  /*0e00*/  F2FP.BF16.F32.PACK_AB R28, R29, R28 ;  /* 0x0000001c1d1c723e */ /* 0x000fe200000010ff */
[----:B------:R-:W-:Y:S01]  /*0e10*/  IMAD.U32 R33, RZ, RZ, UR13 ;  /* 0x0000000dff217e24 */ /* 0x000fe2000f8e00ff */
[----:B------:R-:W-:Y:S02]  /*0e20*/  F2FP.BF16.F32.PACK_AB R30, R31, R30 ;  /* 0x0000001e1f1e723e */ /* 0x000fe400000010ff */
[----:B0-----:R-:W-:Y:S01]  /*0e30*/  SHF.R.U32.HI R13, RZ, 0x1, R3 ;  /* 0x00000001ff0d7819 */ /* 0x001fe20000011603 */
[C---:B------:R-:W-:Y:S01]  /*0e40*/  IMAD.SHL.U32 R17, R3.reuse, 0x2, RZ ;  /* 0x0000000203117824 */ /* 0x040fe200078e00ff */
[----:B------:R-:W-:-:S02]  /*0e50*/  LOP3.LUT R0, R3, 0x60, RZ, 0xc0, !PT ;  /* 0x0000006003007812 */ /* 0x000fc400078ec0ff */
[----:B------:R-:W-:Y:S02]  /*0e60*/  SHF.R.U32.HI R2, RZ, 0x2, R3 ;  /* 0x00000002ff027819 */ /* 0x000fe40000011603 */
[----:B------:R-:W-:Y:S01]  /*0e70*/  LOP3.LUT R15, R13, 0x1c0, RZ, 0xc0, !PT ;  /* 0x000001c00d0f7812 */ /* 0x000fe200078ec0ff */
[----:B------:R-:W-:Y:S01]  /*0e80*/  VIADD R3, R0, UR11 ;  /* 0x0000000b00037c36 */ /* 0x000fe20008000000 */
[----:B------:R-:W-:Y:S02]  /*0e90*/  LOP3.LUT R2, R2, 0x7, RZ, 0xc0, !PT ;  /* 0x0000000702027812 */ /* 0x000fe400078ec0ff */
[----:B------:R-:W-:Y:S01]  /*0ea0*/  LOP3.LUT R13, R17, 0x6, RZ, 0xc0, !PT ;  /* 0x00000006110d7812 */ /* 0x000fe200078ec0ff */
[----:B------:R-:W-:Y:S01]  /*0eb0*/  VIADD R0, R15, UR10 ;  /* 0x0000000a0f007c36 */ /* 0x000fe20008000000 */
[----:B------:R-:W-:Y:S01]  /*0ec0*/  F2FP.BF16.F32.PACK_AB R15, R9, R8 ;  /* 0x00000008090f723e */ /* 0x000fe200000010ff */
[----:B------:R-:W-:Y:S01]  /*0ed0*/  IMAD.U32 R9, RZ, RZ, UR13 ;  /* 0x0000000dff097e24 */ /* 0x000fe2000f8e00ff */
[----:B------:R-:W-:Y:S01]  /*0ee0*/  F2FP.BF16.F32.PACK_AB R17, R11, R10 ;  /* 0x0000000a0b11723e */ /* 0x000fe200000010ff */
[----:B------:R-:W-:Y:S01]  /*0ef0*/  IMAD R13, R2, UR5, R13 ;  /* 0x00000005020d7c24 */ /* 0x000fe2000f8e020d */
[----:B------:R-:W-:Y:S01]  /*0f00*/  F2FP.BF16.F32.PACK_AB R24, R25, R24 ;  /* 0x000000181918723e */ /* 0x000fe200000010ff */
[----:B------:R-:W-:Y:S01]  /*0f10*/  IMAD R0, R0, UR5, R3 ;  /* 0x0000000500007c24 */ /* 0x000fe2000f8e0203 */
[----:B------:R-:W-:-:S02]  /*0f20*/  F2FP.BF16.F32.PACK_AB R26, R27, R26 ;  /* 0x0000001a1b1a723e */ /* 0x000fc400000010ff */
[----:B------:R-:W-:Y:S02]  /*0f30*/  SHF.R.S32.HI R3, RZ, 0x1f, R13 ;  /* 0x0000001fff037819 */ /* 0x000fe4000001140d */
[C---:B------:R-:W-:Y:S02]  /*0f40*/  IADD3 R13, P0, PT, R0.reuse, R13, RZ ;  /* 0x0000000d000d7210 */ /* 0x040fe40007f1e0ff */
[----:B------:R-:W-:Y:S02]  /*0f50*/  F2FP.BF16.F32.PACK_AB R22, R23, R22 ;  /* 0x000000161716723e */ /* 0x000fe400000010ff */
[----:B------:R-:W-:Y:S02]  /*0f60*/  LEA.HI.X.SX32 R0, R0, R3, 0x1, P0 ;  /* 0x0000000300007211 */ /* 0x000fe400000f0eff */
[----:B--2---:R-:W-:Y:S01]  /*0f70*/  LEA R2, P0, R13, UR14, 0x1 ;  /* 0x0000000e0d027c11 */ /* 0x004fe2000f8008ff */
[----:B------:R-:W-:Y:S01]  /*0f80*/  USHF.L.U32 UR14, UR5, 0x5, URZ ;  /* 0x00000005050e7899 */ /* 0x000fe200080006ff */
[----:B------:R-:W-:Y:S01]  /*0f90*/  F2FP.BF16.F32.PACK_AB R53, R53, R52 ;  /* 0x000000343535723e */ /* 0x000fe200000010ff */
[----:B------:R-:W-:Y:S01]  /*0fa0*/  UIMAD UR5, UR5, 0x30, URZ ;  /* 0x00000030050578a4 */ /* 0x000fe2000f8e02ff */
[----:B------:R-:W-:-:S02]  /*0fb0*/  LEA.HI.X R3, R13, UR15, R0, 0x1, P0 ;  /* 0x0000000f0d037c11 */ /* 0x000fc400080f0c00 */
[----:B------:R-:W-:Y:S01]  /*0fc0*/  F2FP.BF16.F32.PACK_AB R13, R41, R40 ;  /* 0x00000028290d723e */ /* 0x000fe200000010ff */
[----:B------:R-:W-:Y:S01]  /*0fd0*/  IMAD.U32 R11, RZ, RZ, UR14 ;  /* 0x0000000eff0b7e24 */ /* 0x000fe2000f8e00ff */
[----:B------:R-:W-:Y:S01]  /*0fe0*/  F2FP.BF16.F32.PACK_AB R55, R55, R54 ;  /* 0x000000363737723e */ /* 0x000fe200000010ff */
[--C-:B------:R-:W-:Y:S01]  /*0ff0*/  IMAD.WIDE R4, R5, 0x2, R2.reuse ;  /* 0x0000000205047825 */ /* 0x100fe200078e0202 */
[----:B------:R-:W-:Y:S01]  /*1000*/  STG.E desc[UR16][R2.64], R48 ;  /* 0x0000003002007986 */ /* 0x000fe2000c101910 */
[----:B------:R-:W-:Y:S02]  /*1010*/  F2FP.BF16.F32.PACK_AB R57, R57, R56 ;  /* 0x000000383939723e */ /* 0x000fe400000010ff */
[--C-:B------:R-:W-:Y:S01]  /*1020*/  IMAD.WIDE R6, R7, 0x2, R2.reuse ;  /* 0x0000000207067825 */ /* 0x100fe200078e0202 */
[----:B------:R-:W-:Y:S01]  /*1030*/  STG.E desc[UR16][R4.64], R50 ;  /* 0x0000003204007986 */ /* 0x000fe2000c101910 */
[----:B------:R-:W-:Y:S02]  /*1040*/  F2FP.BF16.F32.PACK_AB R59, R59, R58 ;  /* 0x0000003a3b3b723e */ /* 0x000fe400000010ff */
[----:B------:R-:W-:Y:S01]  /*1050*/  IMAD.WIDE R10, R11, 0x2, R2 ;  /* 0x000000020b0a7825 */ /* 0x000fe200078e0202 */
[----:B------:R-:W-:Y:S01]  /*1060*/  STG.E desc[UR16][R2.64+0x10], R36 ;  /* 0x0000102402007986 */ /* 0x000fe2000c101910 */
[----:B------:R-:W-:-:S02]  /*1070*/  F2FP.BF16.F32.PACK_AB R61, R61, R60 ;  /* 0x0000003c3d3d723e */ /* 0x000fc400000010ff */
[----:B------:R-:W-:Y:S01]  /*1080*/  IMAD.WIDE R8, R9, 0x2, R6 ;  /* 0x0000000209087825 */ /* 0x000fe200078e0206 */
[----:B------:R-:W-:Y:S01]  /*1090*/  STG.E desc[UR16][R4.64+0x10], R38 ;  /* 0x0000102604007986 */ /* 0x000fe2000c101910 */
[----:B------:R-:W-:Y:S02]  /*10a0*/  F2FP.BF16.F32.PACK_AB R63, R63, R62 ;  /* 0x0000003e3f3f723e */ /* 0x000fe400000010ff */
[----:B------:R-:W-:Y:S01]  /*10b0*/  IMAD.U32 R41, RZ, RZ, UR5 ;  /* 0x00000005ff297e24 */ /* 0x000fe2000f8e00ff */
[----:B------:R0:W-:Y:S01]  /*10c0*/  STG.E desc[UR16][R2.64+0x20], R32 ;  /* 0x0000202002007986 */ /* 0x0001e2000c101910 */
[----:B------:R-:W-:Y:S02]  /*10d0*/  F2FP.BF16.F32.PACK_AB R65, R65, R64 ;  /* 0x000000404141723e */ /* 0x000fe400000010ff */
[----:B------:R-:W-:Y:S01]  /*10e0*/  IMAD.WIDE R40, R41, 0x2, R2 ;  /* 0x0000000229287825 */ /* 0x000fe200078e0202 */
[----:B------:R-:W-:Y:S01]  /*10f0*/  STG.E desc[UR16][R4.64+0x20], R34 ;  /* 0x0000202204007986 */ /* 0x000fe2000c101910 */
[----:B------:R-:W-:-:S02]  /*1100*/  F2FP.BF16.F32.PACK_AB R67, R67, R66 ;  /* 0x000000424343723e */ /* 0x000fc400000010ff */
[----:B------:R-:W-:Y:S01]  /*1110*/  F2FP.BF16.F32.PACK_AB R69, R69, R68 ;  /* 0x000000444545723e */ /* 0x000fe200000010ff */
[----:B------:R1:W-:Y:S01]  /*1120*/  STG.E desc[UR16][R2.64+0x30], R28 ;  /* 0x0000301c02007986 */ /* 0x0003e2000c101910 */
[----:B------:R-:W-:Y:S02]  /*1130*/  F2FP.BF16.F32.PACK_AB R71, R71, R70 ;  /* 0x000000464747723e */ /* 0x000fe400000010ff */
[----:B------:R-:W-:Y:S01]  /*1140*/  F2FP.BF16.F32.PACK_AB R43, R43, R42 ;  /* 0x0000002a2b2b723e */ /* 0x000fe200000010ff */
[----:B------:R-:W-:Y:S01]  /*1150*/  STG.E desc[UR16][R4.64+0x30], R30 ;  /* 0x0000301e04007986 */ /* 0x000fe2000c101910 */
[----:B0-----:R-:W-:-:S03]  /*1160*/  IMAD.WIDE R32, R33, 0x2, R10 ;  /* 0x0000000221207825 */ /* 0x001fc600078e020a */
[----:B------:R-:W-:Y:S04]  /*1170*/  STG.E desc[UR16][R6.64], R24 ;  /* 0x0000001806007986 */ /* 0x000fe8000c101910 */
[----:B------:R-:W-:Y:S01]  /*1180*/  STG.E desc[UR16][R8.64], R26 ;  /* 0x0000001a08007986 */ /* 0x000fe2000c101910 */
[----:B-1----:R-:W-:-:S03]  /*1190*/  IMAD.U32 R3, RZ, RZ, UR13 ;  /* 0x0000000dff037e24 */ /* 0x002fc6000f8e00ff */
[----:B------:R-:W-:Y:S01]  /*11a0*/  STG.E desc[UR16][R6.64+0x10], R20 ;  /* 0x0000101406007986 */ /* 0x000fe2000c101910 */
[----:B------:R-:W-:-:S03]  /*11b0*/  IMAD.WIDE R2, R3, 0x2, R40 ;  /* 0x0000000203027825 */ /* 0x000fc600078e0228 */
[----:B------:R-:W-:Y:S04]  /*11c0*/  STG.E desc[UR16][R8.64+0x10], R22 ;  /* 0x0000101608007986 */ /* 0x000fe8000c101910 */
        /* <DEDUP_REMOVED lines=19> */
[----:B------:R-:W-:Y:S01]  /*1300*/  STG.E desc[UR16][R2.64+0x30], R43 ;  /* 0x0000302b02007986 */ /* 0x000fe2000c101910 */
[----:B------:R-:W-:Y:S05]  /*1310*/  EXIT ;  /* 0x000000000000794d */ /* 0x000fea0003800000 */
.L_x_7:
[----:B------:R-:W-:-:S00]  /*1320*/  BRA `(.L_x_7) ;  /* 0xfffffffc00fc7947 */ /* 0x000fc0000383ffff */
[----:B------:R-:W-:-:S00]  /*1330*/  NOP ;  /* 0x0000000000007918 */ /* 0x000fc00000000000 */
        /* <DEDUP_REMOVED lines=12> */
.L_x_16:


//--------------------- .text._Z16matmul_v1_kernelILi128ELi128ELi32ELi64ELi32ELi16E13__nv_bfloat16EvPKT5_S3_PS1_iii --------------------------
	.section	.text._Z16matmul_v1_kernelILi128ELi128ELi32ELi64ELi32ELi16E13__nv_bfloat16EvPKT5_S3_PS1_iii,"ax",@progbits
	.align	128
        .global         _Z16matmul_v1_kernelILi128ELi128ELi32ELi64ELi32ELi16E13__nv_bfloat16EvPKT5_S3_PS1_iii
        .type           _Z16matmul_v1_kernelILi128ELi128ELi32ELi64ELi32ELi16E13__nv_bfloat16EvPKT5_S3_PS1_iii,@function
        .size           _Z16matmul_v1_kernelILi128ELi128ELi32ELi64ELi32ELi16E13__nv_bfloat16EvPKT5_S3_PS1_iii,(.L_x_17 - _Z16matmul_v1_kernelILi128ELi128ELi32ELi64ELi32ELi16E13__nv_bfloat16EvPKT5_S3_PS1_iii)
        .other          _Z16matmul_v1_kernelILi128ELi128ELi32ELi64ELi32ELi16E13__nv_bfloat16EvPKT5_S3_PS1_iii,@"STO_CUDA_ENTRY STV_DEFAULT"
_Z16matmul_v1_kernelILi128ELi128ELi32ELi64ELi32ELi16E13__nv_bfloat16EvPKT5_S3_PS1_iii:
.text._Z16matmul_v1_kernelILi128ELi128ELi32ELi64ELi32ELi16E13__nv_bfloat16EvPKT5_S3_PS1_iii:
        /* <DEDUP_REMOVED lines=69> */
[----:B------:R-:W-:Y:S01]  /*0450*/  CS2R R4, SRZ ;  /* 0x0000000000047805 */ /* 0x000fe2000001ff00 */
[----:B------:R-:W1:Y:S10]  /*0460*/  S2R R0, SR_TID.X ;  /* 0x0000000000007919 */ /* 0x000e740000002100 */
[----:B------:R-:W-:-:S05]  /*0470*/  VOTEU.ANY UP1, P0 ;  /* 0x0000000000ff7886 */ /* 0x000fca0000020100 */
[----:B------:R-:W-:Y:S02]  /*0480*/  @UP1 UIADD3 UR5, UPT, UPT, UR5, 0x1, URZ ;  /* 0x0000000105051890 */ /* 0x000fe4000fffe0ff */
[----:B------:R-:W-:Y:S02]  /*0490*/  UISETP.NE.AND UP1, UPT, UR6, URZ, UPT ;  /* 0x000000ff0600728c */ /* 0x000fe4000bf25270 */
[----:B------:R-:W-:Y:S02]  /*04a0*/  @!UP0 UIADD3 UR5, UPT, UPT, -UR5, URZ, URZ ;  /* 0x000000ff05058290 */ /* 0x000fe4000fffe1ff */
[----:B--2---:R-:W-:-:S07]  /*04b0*/  UISETP.GE.AND UP0, UPT, UR14, 0x1, UPT ;  /* 0x000000010e00788c */ /* 0x004fce000bf06270 */
[----:B------:R-:W-:Y:S01]  /*04c0*/  @!UP1 ULOP3.LUT UR5, URZ, UR6, URZ, 0x33, !UPT ;  /* 0x00000006ff059292 */ /* 0x000fe2000f8e33ff */
[----:B-1----:R-:W-:-:S03]  /*04d0*/  SHF.R.U32.HI R68, RZ, 0x1, R0 ;  /* 0x00000001ff447819 */ /* 0x002fc60000011600 */
[----:B------:R-:W-:Y:S01]  /*04e0*/  UIADD3 UR7, UPT, UPT, -UR5, URZ, URZ ;  /* 0x000000ff05077290 */ /* 0x000fe2000fffe1ff */
[C---:B------:R-:W-:Y:S01]  /*04f0*/  LOP3.LUT R2, R0.reuse, 0x1f, RZ, 0xc0, !PT ;  /* 0x0000001f00027812 */ /* 0x040fe200078ec0ff */
[----:B------:R-:W-:Y:S01]  /*0500*/  USHF.L.U32 UR11, UR5, 0x7, URZ ;  /* 0x00000007050b7899 */ /* 0x000fe200080006ff */
[----:B------:R-:W-:Y:S01]  /*0510*/  LOP3.LUT R3, R0, 0x60, RZ, 0xc0, !PT ;  /* 0x0000006000037812 */ /* 0x000fe200078ec0ff */
[----:B------:R-:W-:Y:S01]  /*0520*/  UIMAD UR6, UR6, UR7, UR4 ;  /* 0x00000007060672a4 */ /* 0x000fe2000f8e0204 */
[----:B------:R-:W-:-:S03]  /*0530*/  LOP3.LUT R68, R68, 0x1c0, RZ, 0xc0, !PT ;  /* 0x000001c044447812 */ /* 0x000fc600078ec0ff */
[----:B------:R-:W-:Y:S01]  /*0540*/  USHF.L.U32 UR12, UR6, 0x7, URZ ;  /* 0x00000007060c7899 */ /* 0x000fe200080006ff */
[----:B0-----:R-:W-:Y:S11]  /*0550*/  BRA.U !UP0, `(.L_x_8) ;  /* 0x00000009089c7547 */ /* 0x001ff6000b800000 */
[----:B------:R-:W0:Y:S01]  /*0560*/  LDCU.128 UR4, c[0x0][0x380] ;  /* 0x00007000ff0477ac */ /* 0x000e220008000c00 */
[----:B------:R-:W1:Y:S01]  /*0570*/  S2UR UR10, SR_CgaCtaId ;  /* 0x00000000000a79c3 */ /* 0x000e620000008800 */
[----:B------:R-:W-:Y:S01]  /*0580*/  IMAD.SHL.U32 R80, R0, 0x8, RZ ;  /* 0x0000000800507824 */ /* 0x000fe200078e00ff */
[----:B------:R-:W-:Y:S01]  /*0590*/  UIMAD UR8, UR12, UR14, URZ ;  /* 0x0000000e0c0872a4 */ /* 0x000fe2000f8e02ff */
[----:B------:R-:W-:Y:S01]  /*05a0*/  IMAD.SHL.U32 R2, R2, 0x20, RZ ;  /* 0x0000002002027824 */ /* 0x000fe200078e00ff */
[----:B------:R-:W-:Y:S02]  /*05b0*/  UIMAD UR9, UR11, UR14, URZ ;  /* 0x0000000e0b0972a4 */ /* 0x000fe4000f8e02ff */
[----:B------:R-:W-:Y:S01]  /*05c0*/  LOP3.LUT R79, R80, 0x18, RZ, 0xc0, !PT ;  /* 0x00000018504f7812 */ /* 0x000fe200078ec0ff */
[----:B------:R-:W-:Y:S01]  /*05d0*/  IMAD.MOV.U32 R47, RZ, RZ, RZ ;  /* 0x000000ffff2f7224 */ /* 0x000fe200078e00ff */
[----:B------:R-:W-:Y:S01]  /*05e0*/  SHF.R.U32.HI R76, RZ, 0x5, R80 ;  /* 0x00000005ff4c7819 */ /* 0x000fe20000011650 */
[----:B------:R-:W-:-:S02]  /*05f0*/  IMAD R68, R68, 0x20, R2 ;  /* 0x0000002044447824 */ /* 0x000fc400078e0202 */
[----:B------:R-:W-:Y:S02]  /*0600*/  IMAD R3, R3, 0x20, R2 ;  /* 0x0000002003037824 */ /* 0x000fe400078e0202 */
[----:B------:R-:W-:Y:S01]  /*0610*/  IMAD R76, R76, UR14, R79 ;  /* 0x0000000e4c4c7c24 */ /* 0x000fe2000f8e024f */
[----:B0-----:R-:W-:Y:S02]  /*0620*/  UIMAD.WIDE UR6, UR8, 0x2, UR6 ;  /* 0x00000002080678a5 */ /* 0x001fe4000f8e0206 */
[----:B------:R-:W-:-:S03]  /*0630*/  UIMAD.WIDE UR8, UR9, 0x2, UR4 ;  /* 0x00000002090878a5 */ /* 0x000fc6000f8e0204 */
[----:B------:R-:W-:Y:S02]  /*0640*/  UMOV UR4, 0x400 ;  /* 0x0000040000047882 */ /* 0x000fe40000000000 */
[----:B------:R-:W-:Y:S02]  /*0650*/  UIADD3 UR5, UPT, UPT, UR4, 0x2000, URZ ;  /* 0x0000200004057890 */ /* 0x000fe4000fffe0ff */
[----:B-1----:R-:W-:Y:S02]  /*0660*/  ULEA UR13, UR10, UR4, 0x18 ;  /* 0x000000040a0d7291 */ /* 0x002fe4000f8ec0ff */
[----:B------:R-:W-:Y:S01]  /*0670*/  ULEA UR5, UR10, UR5, 0x18 ;  /* 0x000000050a057291 */ /* 0x000fe2000f8ec0ff */
[----:B------:R-:W-:-:S03]  /*0680*/  UMOV UR4, URZ ;  /* 0x000000ff00047c82 */ /* 0x000fc60008000000 */
[----:B------:R-:W-:Y:S02]  /*0690*/  LEA R78, R68, UR13, 0x1 ;  /* 0x0000000d444e7c11 */ /* 0x000fe4000f8e08ff */
[----:B------:R-:W-:-:S07]  /*06a0*/  LEA R77, R3, UR5, 0x1 ;  /* 0x00000005034d7c11 */ /* 0x000fce000f8e08ff */
.L_x_14:
[----:B------:R-:W-:Y:S01]  /*06b0*/  ISETP.GT.U32.AND P0, PT, R0, 0x1ff, PT ;  /* 0x000001ff0000780c */ /* 0x000fe20003f04070 */
[----:B------:R-:W-:-:S12]  /*06c0*/  BSSY.RECONVERGENT B0, `(.L_x_9) ;  /* 0x0000026000007945 */ /* 0x000fd80003800200 */
[----:B------:R-:W-:Y:S05]  /*06d0*/  @P0 BRA `(.L_x_10) ;  /* 0x0000000000900947 */ /* 0x000fea0003800000 */
[----:B------:R-:W0:Y:S01]  /*06e0*/  S2R R75, SR_CgaCtaId ;  /* 0x00000000004b7919 */ /* 0x000e220000008800 */
[----:B------:R-:W-:Y:S01]  /*06f0*/  MOV R74, 0x400 ;  /* 0x00000400004a7802 */ /* 0x000fe20000000f00 */
[----:B------:R-:W-:Y:S01]  /*0700*/  BSSY.RECONVERGENT B1, `(.L_x_11) ;  /* 0x0000011000017945 */ /* 0x000fe20003800200 */
[----:B------:R-:W-:Y:S02]  /*0710*/  IMAD.MOV.U32 R3, RZ, RZ, R76 ;  /* 0x000000ffff037224 */ /* 0x000fe400078e004c */
[----:B------:R-:W-:Y:S01]  /*0720*/  IMAD.MOV.U32 R72, RZ, RZ, R80 ;  /* 0x000000ffff487224 */ /* 0x000fe200078e0050 */
[----:B0-----:R-:W-:-:S07]  /*0730*/  LEA R82, R75, R74, 0x18 ;  /* 0x0000004a4b527211 */ /* 0x001fce00078ec0ff */
.L_x_12:
[----:B0-----:R-:W-:Y:S02]  /*0740*/  IMAD.U32 R68, RZ, RZ, UR8 ;  /* 0x00000008ff447e24 */ /* 0x001fe4000f8e00ff */
[----:B------:R-:W-:Y:S01]  /*0750*/  IMAD.U32 R69, RZ, RZ, UR9 ;  /* 0x00000009ff457e24 */ /* 0x000fe2000f8e00ff */
[----:B------:R-:W-:Y:S01]  /*0760*/  LOP3.LUT R73, R72, 0xfe0, RZ, 0xc0, !PT ;  /* 0x00000fe048497812 */ /* 0x000fe200078ec0ff */
[----:B------:R-:W0:Y:S01]  /*0770*/  LDC R2, c[0x0][0x3a0] ;  /* 0x0000e800ff027b82 */ /* 0x000e220000000800 */
[----:B------:R-:W-:-:S06]  /*0780*/  IMAD.WIDE.U32 R68, R3, 0x2, R68 ;  /* 0x0000000203447825 */ /* 0x000fcc00078e0044 */
[----:B------:R-:W2:Y:S01]  /*0790*/  LDG.E.128 R68, desc[UR16][R68.64] ;  /* 0x0000001044447981 */ /* 0x000ea2000c1e1d00 */
[----:B------:R-:W-:Y:S02]  /*07a0*/  LOP3.LUT R73, R73, 0x18, R80, 0xf8, !PT ;  /* 0x0000001849497812 */ /* 0x000fe400078ef850 */
[C---:B------:R-:W-:Y:S01]  /*07b0*/  ISETP.GE.U32.AND P0, PT, R72.reuse, 0x800, PT ;  /* 0x000008004800780c */ /* 0x040fe20003f06070 */
[----:B------:R-:W-:Y:S02]  /*07c0*/  VIADD R72, R72, 0x800 ;  /* 0x0000080048487836 */ /* 0x000fe40000000000 */
[----:B------:R-:W-:Y:S02]  /*07d0*/  IMAD R73, R73, 0x2, R82 ;  /* 0x0000000249497824 */ /* 0x000fe400078e0252 */
[----:B0-----:R-:W-:-:S03]  /*07e0*/  IMAD R3, R2, 0x40, R3 ;  /* 0x0000004002037824 */ /* 0x001fc600078e0203 */
[----:B--2---:R0:W-:Y:S05]  /*07f0*/  STS.128 [R73], R68 ;  /* 0x0000004449007388 */ /* 0x0041ea0000000c00 */
[----:B------:R-:W-:Y:S05]  /*0800*/  @!P0 BRA `(.L_x_12) ;  /* 0xfffffffc00cc8947 */ /* 0x000fea000383ffff */
[----:B------:R-:W-:Y:S05]  /*0810*/  BSYNC.RECONVERGENT B1 ;  /* 0x0000000000017941 */ /* 0x000fea0003800200 */
.L_x_11:
[----:B------:R-:W-:Y:S02]  /*0820*/  VIADD R74, R74, 0x2000 ;  /* 0x000020004a4a7836 */ /* 0x000fe40000000000 */
[----:B------:R-:W-:-:S03]  /*0830*/  IMAD.MOV.U32 R3, RZ, RZ, R80 ;  /* 0x000000ffff037224 */ /* 0x000fc600078e0050 */
[----:B------:R-:W-:-:S07]  /*0840*/  LEA R74, R75, R74, 0x18 ;  /* 0x0000004a4b4a7211 */ /* 0x000fce00078ec0ff */
.L_x_13:
        /* <DEDUP_REMOVED lines=13> */
.L_x_10:
[----:B------:R-:W-:Y:S05]  /*0920*/  BSYNC.RECONVERGENT B0 ;  /* 0x0000000000007941 */ /* 0x000fea0003800200 */
.L_x_9:
[----:B------:R-:W-:Y:S01]  /*0930*/  BAR.SYNC.DEFER_BLOCKING 0x0 ;  /* 0x0000000000007b1d */ /* 0x000fe20000010000 */
[----:B------:R-:W-:Y:S02]  /*0940*/  UIADD3 UR8, UP0, UPT, UR8, 0x40, URZ ;  /* 0x0000004008087890 */ /* 0x000fe4000ff1e0ff */
[----:B------:R-:W-:Y:S02]  /*0950*/  UIADD3 UR4, UPT, UPT, UR4, 0x20, URZ ;  /* 0x0000002004047890 */ /* 0x000fe4000fffe0ff */
[----:B------:R-:W-:Y:S01]  /*0960*/  UIADD3.X UR9, UPT, UPT, URZ, UR9, URZ, UP0, !UPT ;  /* 0x00000009ff097290 */ /* 0x000fe200087fe4ff */
[----:B------:R-:W0:Y:S01]  /*0970*/  LDCU UR5, c[0x0][0x3a0] ;  /* 0x00007400ff0577ac */ /* 0x000e220008000800 */
[----:B------:R-:W-:-:S04]  /*0980*/  UIADD3 UR6, UP1, UPT, UR6, 0x40, URZ ;  /* 0x0000004006067890 */ /* 0x000fc8000ff3e0ff */
[----:B------:R-:W-:Y:S01]  /*0990*/  UIADD3.X UR7, UPT, UPT, URZ, UR7, URZ, UP1, !UPT ;  /* 0x00000007ff077290 */ /* 0x000fe20008ffe4ff */
[----:B------:R-:W-:Y:S01]  /*09a0*/  LDSM.16.M88 R88, [R77] ;  /* 0x000000004d58783b */ /* 0x000fe20000000000 */
[----:B0-----:R-:W-:-:S03]  /*09b0*/  UISETP.GE.AND UP0, UPT, UR4, UR5, UPT ;  /* 0x000000050400728c */ /* 0x001fc6000bf06270 */
[----:B------:R-:W0:Y:S04]  /*09c0*/  LDSM.16.M88.2 R2, [R78] ;  /* 0x000000004e02783b */ /* 0x000e280000000100 */
[----:B------:R-:W2:Y:S04]  /*09d0*/  LDSM.16.M88 R87, [R77+0x200] ;  /* 0x000200004d57783b */ /* 0x000ea80000000000 */
[----:B------:R-:W3:Y:S04]  /*09e0*/  LDSM.16.M88 R86, [R77+0x400] ;  /* 0x000400004d56783b */ /* 0x000ee80000000000 */
[----:B------:R-:W4:Y:S04]  /*09f0*/  LDSM.16.M88 R85, [R77+0x600] ;  /* 0x000600004d55783b */ /* 0x000f280000000000 */
[----:B------:R-:W5:Y:S04]  /*0a00*/  LDSM.16.M88.2 R74, [R78+0x400] ;  /* 0x000400004e4a783b */ /* 0x000f680000000100 */
[----:B-1----:R-:W1:Y:S04]  /*0a10*/  LDSM.16.M88.2 R72, [R78+0x800] ;  /* 0x000800004e48783b */ /* 0x002e680000000100 */
[----:B------:R-:W1:Y:S04]  /*0a20*/  LDSM.16.M88.2 R70, [R78+0xc00] ;  /* 0x000c00004e46783b */ /* 0x000e680000000100 */
[----:B------:R-:W-:Y:S04]  /*0a30*/  LDSM.16.M88 R84, [R77+0x10] ;  /* 0x000010004d54783b */ /* 0x000fe80000000000 */
[----:B------:R-:W1:Y:S04]  /*0a40*/  LDSM.16.M88.2 R68, [R78+0x10] ;  /* 0x000010004e44783b */ /* 0x000e680000000100 */
[----:B------:R-:W1:Y:S01]  /*0a50*/  LDSM.16.M88 R83, [R77+0x210] ;  /* 0x000210004d53783b */ /* 0x000e620000000000 */
[C---:B0-----:R-:W-:Y:S03]  /*0a60*/  HMMA.1688.F32.BF16 R28, R2.reuse, R88, R28 ;  /* 0x00000058021c723c */ /* 0x041fe6000004101c */
[----:B------:R-:W0:Y:S04]  /*0a70*/  LDSM.16.M88 R82, [R77+0x410] ;  /* 0x000410004d52783b */ /* 0x000e280000000000 */
[----:B------:R-:W0:Y:S01]  /*0a80*/  LDSM.16.M88 R81, [R77+0x610] ;  /* 0x000610004d51783b */ /* 0x000e220000000000 */
[C---:B--2---:R-:W-:Y:S08]  /*0a90*/  HMMA.1688.F32.BF16 R32, R2.reuse, R87, R32 ;  /* 0x000000570220723c */ /* 0x044ff00000041020 */
[C---:B---3--:R-:W-:Y:S08]  /*0aa0*/  HMMA.1688.F32.BF16 R24, R2.reuse, R86, R24 ;  /* 0x000000560218723c */ /* 0x048ff00000041018 */
[----:B----4-:R-:W-:Y:S01]  /*0ab0*/  HMMA.1688.F32.BF16 R20, R2, R85, R20 ;  /* 0x000000550214723c */ /* 0x010fe20000041014 */
[----:B------:R-:W2:Y:S07]  /*0ac0*/  LDSM.16.M88.2 R2, [R78+0x410] ;  /* 0x000410004e02783b */ /* 0x000eae0000000100 */
[C---:B-----5:R-:W-:Y:S08]  /*0ad0*/  HMMA.1688.F32.BF16 R16, R74.reuse, R88, R16 ;  /* 0x000000584a10723c */ /* 0x060ff00000041010 */
[C---:B------:R-:W-:Y:S08]  /*0ae0*/  HMMA.1688.F32.BF16 R12, R74.reuse, R87, R12 ;  /* 0x000000574a0c723c */ /* 0x040ff0000004100c */
[C---:B------:R-:W-:Y:S08]  /*0af0*/  HMMA.1688.F32.BF16 R8, R74.reuse, R86, R8 ;  /* 0x000000564a08723c */ /* 0x040ff00000041008 */
[----:B------:R-:W-:Y:S01]  /*0b00*/  HMMA.1688.F32.BF16 R4, R74, R85, R4 ;  /* 0x000000554a04723c */ /* 0x000fe20000041004 */
[----:B------:R-:W3:Y:S07]  /*0b10*/  LDSM.16.M88.2 R74, [R78+0x810] ;  /* 0x000810004e4a783b */ /* 0x000eee0000000100 */
[C---:B-1----:R-:W-:Y:S08]  /*0b20*/  HMMA.1688.F32.BF16 R40, R72.reuse, R88, R40 ;  /* 0x000000584828723c */ /* 0x042ff00000041028 */
[C---:B------:R-:W-:Y:S08]  /*0b30*/  HMMA.1688.F32.BF16 R44, R72.reuse, R87, R44 ;  /* 0x00000057482c723c */ /* 0x040ff0000004102c */
[C---:B------:R-:W-:Y:S08]  /*0b40*/  HMMA.1688.F32.BF16 R48, R72.reuse, R86, R48 ;  /* 0x000000564830723c */ /* 0x040ff00000041030 */
[----:B------:R-:W-:Y:S01]  /*0b50*/  HMMA.1688.F32.BF16 R52, R72, R85, R52 ;  /* 0x000000554834723c */ /* 0x000fe20000041034 */
[----:B------:R-:W1:Y:S07]  /*0b60*/  LDSM.16.M88.2 R72, [R78+0xc10] ;  /* 0x000c10004e48783b */ /* 0x000e6e0000000100 */
[C---:B------:R-:W-:Y:S01]  /*0b70*/  HMMA.1688.F32.BF16 R64, R70.reuse, R88, R64 ;  /* 0x000000584640723c */ /* 0x040fe20000041040 */
[----:B------:R-:W-:Y:S07]  /*0b80*/  LDSM.16.M88 R88, [R77+0x20] ;  /* 0x000020004d58783b */ /* 0x000fee0000000000 */
[C---:B------:R-:W-:Y:S01]  /*0b90*/  HMMA.1688.F32.BF16 R60, R70.reuse, R87, R60 ;  /* 0x00000057463c723c */ /* 0x040fe2000004103c */
[----:B------:R-:W-:Y:S07]  /*0ba0*/  LDSM.16.M88 R87, [R77+0x220] ;  /* 0x000220004d57783b */ /* 0x000fee0000000000 */
[C---:B------:R-:W-:Y:S01]  /*0bb0*/  HMMA.1688.F32.BF16 R56, R70.reuse, R86, R56 ;  /* 0x000000564638723c */ /* 0x040fe20000041038 */
[----:B------:R-:W-:Y:S07]  /*0bc0*/  LDSM.16.M88 R86, [R77+0x420] ;  /* 0x000420004d56783b */ /* 0x000fee0000000000 */
[----:B------:R-:W-:Y:S01]  /*0bd0*/  HMMA.1688.F32.BF16 R36, R70, R85, R36 ;  /* 0x000000554624723c */ /* 0x000fe20000041024 */
[----:B------:R-:W4:Y:S04]  /*0be0*/  LDSM.16.M88.2 R70, [R78+0x20] ;  /* 0x000020004e46783b */ /* 0x000f280000000100 */
[----:B------:R-:W5:Y:S03]  /*0bf0*/  LDSM.16.M88 R85, [R77+0x620] ;  /* 0x000620004d55783b */ /* 0x000f660000000000 */
[C---:B------:R-:W-:Y:S08]  /*0c00*/  HMMA.1688.F32.BF16 R28, R68.reuse, R84, R28 ;  /* 0x00000054441c723c */ /* 0x040ff0000004101c */
[C---:B------:R-:W-:Y:S08]  /*0c10*/  HMMA.1688.F32.BF16 R32, R68.reuse, R83, R32 ;  /* 0x000000534420723c */ /* 0x040ff00000041020 */
[C---:B0-----:R-:W-:Y:S08]  /*0c20*/  HMMA.1688.F32.BF16 R24, R68.reuse, R82, R24 ;  /* 0x000000524418723c */ /* 0x041ff00000041018 */
[----:B------:R-:W-:Y:S01]  /*0c30*/  HMMA.1688.F32.BF16 R20, R68, R81, R20 ;  /* 0x000000514414723c */ /* 0x000fe20000041014 */
[----:B------:R-:W0:Y:S07]  /*0c40*/  LDSM.16.M88.2 R68, [R78+0x420] ;  /* 0x000420004e44783b */ /* 0x000e2e0000000100 */
[C---:B--2---:R-:W-:Y:S08]  /*0c50*/  HMMA.1688.F32.BF16 R16, R2.reuse, R84, R16 ;  /* 0x000000540210723c */ /* 0x044ff00000041010 */
[C---:B------:R-:W-:Y:S08]  /*0c60*/  HMMA.1688.F32.BF16 R12, R2.reuse, R83, R12 ;  /* 0x00000053020c723c */ /* 0x040ff0000004100c */
[C---:B------:R-:W-:Y:S08]  /*0c70*/  HMMA.1688.F32.BF16 R8, R2.reuse, R82, R8 ;  /* 0x000000520208723c */ /* 0x040ff00000041008 */
[----:B------:R-:W-:Y:S01]  /*0c80*/  HMMA.1688.F32.BF16 R4, R2, R81, R4 ;  /* 0x000000510204723c */ /* 0x000fe20000041004 */
[----:B------:R-:W2:Y:S07]  /*0c90*/  LDSM.16.M88.2 R2, [R78+0x820] ;  /* 0x000820004e02783b */ /* 0x000eae0000000100 */
[C---:B---3--:R-:W-:Y:S08]  /*0ca0*/  HMMA.1688.F32.BF16 R40, R74.reuse, R84, R40 ;  /* 0x000000544a28723c */ /* 0x048ff00000041028 */
[C---:B------:R-:W-:Y:S08]  /*0cb0*/  HMMA.1688.F32.BF16 R44, R74.reuse, R83, R44 ;  /* 0x000000534a2c723c */ /* 0x040ff0000004102c */
[C---:B------:R-:W-:Y:S08]  /*0cc0*/  HMMA.1688.F32.BF16 R48, R74.reuse, R82, R48 ;  /* 0x000000524a30723c */ /* 0x040ff00000041030 */
[----:B------:R-:W-:Y:S01]  /*0cd0*/  HMMA.1688.F32.BF16 R52, R74, R81, R52 ;  /* 0x000000514a34723c */ /* 0x000fe20000041034 */
[----:B------:R-:W3:Y:S07]  /*0ce0*/  LDSM.16.M88.2 R74, [R78+0xc20] ;  /* 0x000c20004e4a783b */ /* 0x000eee0000000100 */
[C---:B-1----:R-:W-:Y:S01]  /*0cf0*/  HMMA.1688.F32.BF16 R64, R72.reuse, R84, R64 ;  /* 0x000000544840723c */ /* 0x042fe20000041040 */
[----:B------:R-:W-:Y:S07]  /*0d00*/  LDSM.16.M88 R84, [R77+0x30] ;  /* 0x000030004d54783b */ /* 0x000fee0000000000 */
[C---:B------:R-:W-:Y:S01]  /*0d10*/  HMMA.1688.F32.BF16 R60, R72.reuse, R83, R60 ;  /* 0x00000053483c723c */ /* 0x040fe2000004103c */
[----:B------:R-:W-:Y:S07]  /*0d20*/  LDSM.16.M88 R83, [R77+0x230] ;  /* 0x000230004d53783b */ /* 0x000fee0000000000 */
[C---:B------:R-:W-:Y:S01]  /*0d30*/  HMMA.1688.F32.BF16 R56, R72.reuse, R82, R56 ;  /* 0x000000524838723c */ /* 0x040fe20000041038 */
[----:B------:R-:W-:Y:S07]  /*0d40*/  LDSM.16.M88 R82, [R77+0x430] ;  /* 0x000430004d52783b */ /* 0x000fee0000000000 */
[----:B------:R-:W-:Y:S01]  /*0d50*/  HMMA.1688.F32.BF16 R36, R72, R81, R36 ;  /* 0x000000514824723c */ /* 0x000fe20000041024 */
[----:B------:R-:W1:Y:S04]  /*0d60*/  LDSM.16.M88.2 R72, [R78+0x30] ;  /* 0x000030004e48783b */ /* 0x000e680000000100 */
[----:B------:R-:W1:Y:S03]  /*0d70*/  LDSM.16.M88 R81, [R77+0x630] ;  /* 0x000630004d51783b */ /* 0x000e660000000000 */
[C---:B----4-:R-:W-:Y:S08]  /*0d80*/  HMMA.1688.F32.BF16 R28, R70.reuse, R88, R28 ;  /* 0x00000058461c723c */ /* 0x050ff0000004101c */
[C---:B------:R-:W-:Y:S08]  /*0d90*/  HMMA.1688.F32.BF16 R32, R70.reuse, R87, R32 ;  /* 0x000000574620723c */ /* 0x040ff00000041020 */
[C---:B------:R-:W-:Y:S08]  /*0da0*/  HMMA.1688.F32.BF16 R24, R70.reuse, R86, R24 ;  /* 0x000000564618723c */ /* 0x040ff00000041018 */
[----:B-----5:R-:W-:Y:S01]  /*0db0*/  HMMA.1688.F32.BF16 R20, R70, R85, R20 ;  /* 0x000000554614723c */ /* 0x020fe20000041014 */
[----:B------:R-:W4:Y:S07]  /*0dc0*/  LDSM.16.M88.2 R70, [R78+0x430] ;  /* 0x000430004e46783b */ /* 0x000f2e0000000100 */
[C---:B0-----:R-:W-:Y:S08]  /*0dd0*/  HMMA.1688.F32.BF16 R16, R68.reuse, R88, R16 ;  /* 0x000000584410723c */ /* 0x041ff00000041010 */
[C---:B------:R-:W-:Y:S08]  /*0de0*/  HMMA.1688.F32.BF16 R12, R68.reuse, R87, R12 ;  /* 0x00000057440c723c */ /* 0x040ff0000004100c */
[C---:B------:R-:W-:Y:S08]  /*0df0*/  HMMA.1688.F32.BF16 R8, R68.reuse, R86, R8 ;  /* 0x000000564408723c */ /* 0x040ff00000041008 */
        /* <DEDUP_REMOVED lines=10> */
[----:B------:R-:W-:Y:S08]  /*0ea0*/  HMMA.1688.F32.BF16 R36, R74, R85, R36 ;  /* 0x000000554a24723c */ /* 0x000ff00000041024 */
[C---:B-1----:R-:W-:Y:S08]  /*0eb0*/  HMMA.1688.F32.BF16 R28, R72.reuse, R84, R28 ;  /* 0x00000054481c723c */ /* 0x042ff0000004101c */
[C---:B------:R-:W-:Y:S08]  /*0ec0*/  HMMA.1688.F32.BF16 R32, R72.reuse, R83, R32 ;  /* 0x000000534820723c */ /* 0x040ff00000041020 */
[C---:B------:R-:W-:Y:S08]  /*0ed0*/  HMMA.1688.F32.BF16 R24, R72.reuse, R82, R24 ;  /* 0x000000524818723c */ /* 0x040ff00000041018 */
[----:B------:R-:W-:Y:S08]  /*0ee0*/  HMMA.1688.F32.BF16 R20, R72, R81, R20 ;  /* 0x000000514814723c */ /* 0x000ff00000041014 */
[C---:B----4-:R-:W-:Y:S08]  /*0ef0*/  HMMA.1688.F32.BF16 R16, R70.reuse, R84, R16 ;  /* 0x000000544610723c */ /* 0x050ff00000041010 */
[C---:B------:R-:W-:Y:S08]  /*0f00*/  HMMA.1688.F32.BF16 R12, R70.reuse, R83, R12 ;  /* 0x00000053460c723c */ /* 0x040ff0000004100c */
[C---:B------:R-:W-:Y:S08]  /*0f10*/  HMMA.1688.F32.BF16 R8, R70.reuse, R82, R8 ;  /* 0x000000524608723c */ /* 0x040ff00000041008 */
[----:B------:R-:W-:Y:S08]  /*0f20*/  HMMA.1688.F32.BF16 R4, R70, R81, R4 ;  /* 0x000000514604723c */ /* 0x000ff00000041004 */
[C---:B0-----:R-:W-:Y:S08]  /*0f30*/  HMMA.1688.F32.BF16 R40, R68.reuse, R84, R40 ;  /* 0x000000544428723c */ /* 0x041ff00000041028 */
[C---:B------:R-:W-:Y:S08]  /*0f40*/  HMMA.1688.F32.BF16 R44, R68.reuse, R83, R44 ;  /* 0x00000053442c723c */ /* 0x040ff0000004102c */
[C---:B------:R-:W-:Y:S08]  /*0f50*/  HMMA.1688.F32.BF16 R48, R68.reuse, R82, R48 ;  /* 0x000000524430723c */ /* 0x040ff00000041030 */
[----:B------:R-:W-:Y:S08]  /*0f60*/  HMMA.1688.F32.BF16 R52, R68, R81, R52 ;  /* 0x000000514434723c */ /* 0x000ff00000041034 */
[C---:B--2---:R-:W-:Y:S08]  /*0f70*/  HMMA.1688.F32.BF16 R64, R2.reuse, R84, R64 ;  /* 0x000000540240723c */ /* 0x044ff00000041040 */
[C---:B------:R-:W-:Y:S08]  /*0f80*/  HMMA.1688.F32.BF16 R60, R2.reuse, R83, R60 ;  /* 0x00000053023c723c */ /* 0x040ff0000004103c */
[C---:B------:R-:W-:Y:S08]  /*0f90*/  HMMA.1688.F32.BF16 R56, R2.reuse, R82, R56 ;  /* 0x000000520238723c */ /* 0x040ff00000041038 */
[----:B------:R-:W-:Y:S01]  /*0fa0*/  HMMA.1688.F32.BF16 R36, R2, R81, R36 ;  /* 0x000000510224723c */ /* 0x000fe20000041024 */
[----:B------:R-:W-:Y:S06]  /*0fb0*/  BAR.SYNC.DEFER_BLOCKING 0x0 ;  /* 0x0000000000007b1d */ /* 0x000fec0000010000 */
[----:B------:R-:W-:-:S13]  /*0fc0*/  BRA.U !UP0, `(.L_x_14) ;  /* 0xfffffff508b87547 */ /* 0x000fda000b83ffff */
.L_x_8:
[----:B------:R-:W0:Y:S01]  /*0fd0*/  LDCU UR5, c[0x0][0x39c] ;  /* 0x00007380ff0577ac */ /* 0x000e220008000800 */
[----:B------:R-:W-:Y:S02]  /*0fe0*/  F2FP.BF16.F32.PACK_AB R4, R5, R4 ;  /* 0x000000040504723e */ /* 0x000fe400000010ff */
[----:B------:R-:W-:Y:S01]  /*0ff0*/  SHF.R.U32.HI R5, RZ, 0x1, R0 ;  /* 0x00000001ff057819 */ /* 0x000fe20000011600 */
[----:B------:R-:W1:Y:S01]  /*1000*/  LDCU.64 UR14, c[0x0][0x390] ;  /* 0x00007200ff0e77ac */ /* 0x000e620008000a00 */
[C---:B------:R-:W-:Y:S02]  /*1010*/  LOP3.LUT R3, R0.reuse, 0x60, RZ, 0xc0, !PT ;  /* 0x0000006000037812 */ /* 0x040fe400078ec0ff */
[C---:B------:R-:W-:Y:S01]  /*1020*/  LOP3.LUT R2, R0.reuse, 0x1f, RZ, 0xc0, !PT ;  /* 0x0000001f00027812 */ /* 0x040fe200078ec0ff */
[----:B------:R-:W-:Y:S01]  /*1030*/  IMAD.SHL.U32 R0, R0, 0x2, RZ ;  /* 0x0000000200007824 */ /* 0x000fe200078e00ff */
[----:B------:R-:W-:Y:S01]  /*1040*/  F2FP.BF16.F32.PACK_AB R6, R7, R6 ;  /* 0x000000060706723e */ /* 0x000fe200000010ff */
[----:B------:R-:W-:Y:S01]  /*1050*/  VIADD R3, R3, UR12 ;  /* 0x0000000c03037c36 */ /* 0x000fe20008000000 */
[----:B------:R-:W-:-:S02]  /*1060*/  LOP3.LUT R7, R5, 0x1c0, RZ, 0xc0, !PT ;  /* 0x000001c005077812 */ /* 0x000fc400078ec0ff */
[----:B------:R-:W-:Y:S02]  /*1070*/  SHF.R.U32.HI R2, RZ, 0x2, R2 ;  /* 0x00000002ff027819 */ /* 0x000fe40000011602 */
[----:B------:R-:W-:Y:S01]  /*1080*/  LOP3.LUT R5, R0, 0x6, RZ, 0xc0, !PT ;  /* 0x0000000600057812 */ /* 0x000fe200078ec0ff */
[----:B------:R-:W-:Y:S01]  /*1090*/  VIADD R0, R7, UR11 ;  /* 0x0000000b07007c36 */ /* 0x000fe20008000000 */
[----:B------:R-:W-:Y:S01]  /*10a0*/  F2FP.BF16.F32.PACK_AB R7, R41, R40 ;  /* 0x000000282907723e */ /* 0x000fe200000010ff */
[----:B0-----:R-:W-:Y:S01]  /*10b0*/  USHF.L.U32 UR13, UR5, 0x3, URZ ;  /* 0x00000003050d7899 */ /* 0x001fe200080006ff */
[----:B------:R-:W-:Y:S01]  /*10c0*/  F2FP.BF16.F32.PACK_AB R28, R29, R28 ;  /* 0x0000001c1d1c723e */ /* 0x000fe200000010ff */
[----:B------:R-:W-:Y:S01]  /*10d0*/  IMAD R5, R2, UR5, R5 ;  /* 0x0000000502057c24 */ /* 0x000fe2000f8e0205 */
[----:B------:R-:W-:Y:S02]  /*10e0*/  USHF.L.U32 UR10, UR5, 0x4, URZ ;  /* 0x00000004050a7899 */ /* 0x000fe400080006ff */
[----:B------:R-:W-:Y:S01]  /*10f0*/  IMAD R0, R0, UR5, R3 ;  /* 0x0000000500007c24 */ /* 0x000fe2000f8e0203 */
[----:B------:R-:W-:Y:S01]  /*1100*/  F2FP.BF16.F32.PACK_AB R30, R31, R30 ;  /* 0x0000001e1f1e723e */ /* 0x000fe200000010ff */
[----:B------:R-:W-:Y:S01]  /*1110*/  IMAD.U32 R41, RZ, RZ, UR13 ;  /* 0x0000000dff297e24 */ /* 0x000fe2000f8e00ff */
[----:B------:R-:W-:Y:S01]  /*1120*/  SHF.R.S32.HI R3, RZ, 0x1f, R5 ;  /* 0x0000001fff037819 */ /* 0x000fe20000011405 */
[----:B------:R-:W-:Y:S01]  /*1130*/  IMAD.U32 R29, RZ, RZ, UR13 ;  /* 0x0000000dff1d7e24 */ /* 0x000fe2000f8e00ff */
[----:B------:R-:W-:-:S02]  /*1140*/  IADD3 R5, P0, PT, R0, R5, RZ ;  /* 0x0000000500057210 */ /* 0x000fc40007f1e0ff */
[----:B------:R-:W-:Y:S02]  /*1150*/  F2FP.BF16.F32.PACK_AB R32, R33, R32 ;  /* 0x000000202120723e */ /* 0x000fe400000010ff */
[----:B------:R-:W-:Y:S02]  /*1160*/  LEA.HI.X.SX32 R0, R0, R3, 0x1, P0 ;  /* 0x0000000300007211 */ /* 0x000fe400000f0eff */
[----:B-1----:R-:W-:Y:S01]  /*1170*/  LEA R2, P0, R5, UR14, 0x1 ;  /* 0x0000000e05027c11 */ /* 0x002fe2000f8008ff */
[----:B------:R-:W-:Y:S01]  /*1180*/  USHF.L.U32 UR14, UR5, 0x5, URZ ;  /* 0x00000005050e7899 */ /* 0x000fe200080006ff */
[----:B------:R-:W-:Y:S01]  /*1190*/  F2FP.BF16.F32.PACK_AB R34, R35, R34 ;  /* 0x000000222322723e */ /* 0x000fe200000010ff */
[----:B------:R-:W-:Y:S01]  /*11a0*/  UIMAD UR5, UR5, 0x30, URZ ;  /* 0x00000030050578a4 */ /* 0x000fe2000f8e02ff */
[----:B------:R-:W-:Y:S02]  /*11b0*/  LEA.HI.X R3, R5, UR15, R0, 0x1, P0 ;  /* 0x0000000f05037c11 */ /* 0x000fe400080f0c00 */
[----:B------:R-:W-:Y:S01]  /*11c0*/  F2FP.BF16.F32.PACK_AB R5, R37, R36 ;  /* 0x000000242505723e */ /* 0x000fe200000010ff */
[----:B------:R-:W-:Y:S01]  /*11d0*/  IMAD.U32 R37, RZ, RZ, UR10 ;  /* 0x0000000aff257e24 */ /* 0x000fe2000f8e00ff */
[----:B------:R-:W-:Y:S01]  /*11e0*/  F2FP.BF16.F32.PACK_AB R24, R25, R24 ;  /* 0x000000181918723e */ /* 0x000fe200000010ff */
[--C-:B------:R-:W-:Y:S01]  /*11f0*/  IMAD.WIDE R40, R41, 0x2, R2.reuse ;  /* 0x0000000229287825 */ /* 0x100fe200078e0202 */
[----:B------:R-:W-:Y:S01]  /*1200*/  F2FP.BF16.F32.PACK_AB R26, R27, R26 ;  /* 0x0000001a1b1a723e */ /* 0x000fe200000010ff */
[----:B------:R0:W-:Y:S01]  /*1210*/  STG.E desc[UR16][R2.64], R28 ;  /* 0x0000001c02007986 */ /* 0x0001e2000c101910 */
[----:B------:R-:W-:Y:S01]  /*1220*/  F2FP.BF16.F32.PACK_AB R20, R21, R20 ;  /* 0x000000141514723e */ /* 0x000fe200000010ff */
[----:B------:R-:W-:Y:S01]  /*1230*/  IMAD.WIDE R36, R37, 0x2, R2 ;  /* 0x0000000225247825 */ /* 0x000fe200078e0202 */
[----:B------:R-:W-:Y:S01]  /*1240*/  F2FP.BF16.F32.PACK_AB R22, R23, R22 ;  /* 0x000000161716723e */ /* 0x000fe200000010ff */
[----:B------:R1:W-:Y:S01]  /*1250*/  STG.E desc[UR16][R40.64], R30 ;  /* 0x0000001e28007986 */ /* 0x0003e2000c101910 */
[----:B------:R-:W-:Y:S01]  /*1260*/  F2FP.BF16.F32.PACK_AB R16, R17, R16 ;  /* 0x000000101110723e */ /* 0x000fe200000010ff */
[----:B------:R-:W-:Y:S01]  /*1270*/  IMAD.U32 R31, RZ, RZ, UR14 ;  /* 0x0000000eff1f7e24 */ /* 0x000fe2000f8e00ff */
[----:B------:R-:W-:Y:S01]  /*1280*/  F2FP.BF16.F32.PACK_AB R18, R19, R18 ;  /* 0x000000121312723e */ /* 0x000fe200000010ff */
[----:B------:R-:W-:Y:S01]  /*1290*/  STG.E desc[UR16][R2.64+0x10], R32 ;  /* 0x0000102002007986 */ /* 0x000fe2000c101910 */
[----:B------:R-:W-:Y:S01]  /*12a0*/  F2FP.BF16.F32.PACK_AB R12, R13, R12 ;  /* 0x0000000c0d0c723e */ /* 0x000fe200000010ff */
[----:B------:R-:W-:Y:S01]  /*12b0*/  IMAD.U32 R25, RZ, RZ, UR13 ;  /* 0x0000000dff197e24 */ /* 0x000fe2000f8e00ff */
[----:B------:R-:W-:Y:S01]  /*12c0*/  F2FP.BF16.F32.PACK_AB R14, R15, R14 ;  /* 0x0000000e0f0e723e */ /* 0x000fe200000010ff */
[----:B------:R-:W-:Y:S01]  /*12d0*/  STG.E desc[UR16][R40.64+0x10], R34 ;  /* 0x0000102228007986 */ /* 0x000fe2000c101910 */
[----:B0-----:R-:W-:Y:S01]  /*12e0*/  IMAD.WIDE R28, R29, 0x2, R36 ;  /* 0x000000021d1c7825 */ /* 0x001fe200078e0224 */
[----:B------:R-:W-:-:S02]  /*12f0*/  F2FP.BF16.F32.PACK_AB R8, R9, R8 ;  /* 0x000000080908723e */ /* 0x000fc400000010ff */
[----:B------:R0:W-:Y:S01]  /*1300*/  STG.E desc[UR16][R2.64+0x20], R24 ;  /* 0x0000201802007986 */ /* 0x0001e2000c101910 */
[--C-:B-1----:R-:W-:Y:S01]  /*1310*/  IMAD.WIDE R30, R31, 0x2, R2.reuse ;  /* 0x000000021f1e7825 */ /* 0x102fe200078e0202 */
[----:B------:R-:W-:Y:S02]  /*1320*/  F2FP.BF16.F32.PACK_AB R10, R11, R10 ;  /* 0x0000000a0b0a723e */ /* 0x000fe400000010ff */
[----:B------:R-:W-:Y:S01]  /*1330*/  STG.E desc[UR16][R40.64+0x20], R26 ;  /* 0x0000201a28007986 */ /* 0x000fe2000c101910 */
[----:B------:R-:W-:Y:S01]  /*1340*/  F2FP.BF16.F32.PACK_AB R9, R39, R38 ;  /* 0x000000262709723e */ /* 0x000fe200000010ff */
[----:B------:R-:W-:Y:S01]  /*1350*/  IMAD.U32 R39, RZ, RZ, UR5 ;  /* 0x00000005ff277e24 */ /* 0x000fe2000f8e00ff */
[----:B------:R-:W-:Y:S01]  /*1360*/  F2FP.BF16.F32.PACK_AB R43, R43, R42 ;  /* 0x0000002a2b2b723e */ /* 0x000fe200000010ff */
[----:B------:R1:W-:Y:S01]  /*1370*/  STG.E desc[UR16][R2.64+0x30], R20 ;  /* 0x0000301402007986 */ /* 0x0003e2000c101910 */
[----:B------:R-:W-:Y:S01]  /*1380*/  F2FP.BF16.F32.PACK_AB R45, R45, R44 ;  /* 0x0000002c2d2d723e */ /* 0x000fe200000010ff */
[----:B------:R-:W-:Y:S01]  /*1390*/  IMAD.WIDE R38, R39, 0x2, R2 ;  /* 0x0000000227267825 */ /* 0x000fe200078e0202 */
[----:B------:R-:W-:Y:S01]  /*13a0*/  F2FP.BF16.F32.PACK_AB R47, R47, R46 ;  /* 0x0000002e2f2f723e */ /* 0x000fe200000010ff */
[----:B------:R-:W-:Y:S01]  /*13b0*/  STG.E desc[UR16][R40.64+0x30], R22 ;  /* 0x0000301628007986 */ /* 0x000fe2000c101910 */
[----:B------:R-:W-:Y:S01]  /*13c0*/  F2FP.BF16.F32.PACK_AB R49, R49, R48 ;  /* 0x000000303131723e */ /* 0x000fe200000010ff */
[----:B0-----:R-:W-:Y:S01]  /*13d0*/  IMAD.WIDE R24, R25, 0x2, R30 ;  /* 0x0000000219187825 */ /* 0x001fe200078e021e */
[----:B------:R-:W-:Y:S01]  /*13e0*/  F2FP.BF16.F32.PACK_AB R51, R51, R50 ;  /* 0x000000323333723e */ /* 0x000fe200000010ff */
[----:B------:R-:W-:Y:S01]  /*13f0*/  STG.E desc[UR16][R36.64], R16 ;  /* 0x0000001024007986 */ /* 0x000fe2000c101910 */
[----:B------:R-:W-:-:S02]  /*1400*/  F2FP.BF16.F32.PACK_AB R53, R53, R52 ;  /* 0x000000343535723e */ /* 0x000fc400000010ff */
[----:B------:R-:W-:Y:S01]  /*1410*/  F2FP.BF16.F32.PACK_AB R55, R55, R54 ;  /* 0x000000363737723e */ /* 0x000fe200000010ff */
[----:B------:R-:W-:Y:S01]  /*1420*/  STG.E desc[UR16][R28.64], R18 ;  /* 0x000000121c007986 */ /* 0x000fe2000c101910 */
[----:B-1----:R-:W-:Y:S01]  /*1430*/  IMAD.U32 R3, RZ, RZ, UR13 ;  /* 0x0000000dff037e24 */ /* 0x002fe2000f8e00ff */
[----:B------:R-:W-:Y:S02]  /*1440*/  F2FP.BF16.F32.PACK_AB R65, R65, R64 ;  /* 0x000000404141723e */ /* 0x000fe400000010ff */
[----:B------:R-:W-:Y:S01]  /*1450*/  STG.E desc[UR16][R36.64+0x10], R12 ;  /* 0x0000100c24007986 */ /* 0x000fe2000c101910 */
[----:B------:R-:W-:Y:S01]  /*1460*/  F2FP.BF16.F32.PACK_AB R67, R67, R66 ;  /* 0x000000424343723e */ /* 0x000fe200000010ff */
[----:B------:R-:W-:Y:S01]  /*1470*/  IMAD.WIDE R2, R3, 0x2, R38 ;  /* 0x0000000203027825 */ /* 0x000fe200078e0226 */
[----:B------:R-:W-:Y:S01]  /*1480*/  F2FP.BF16.F32.PACK_AB R61, R61, R60 ;  /* 0x0000003c3d3d723e */ /* 0x000fe200000010ff */
[----:B------:R-:W-:Y:S01]  /*1490*/  STG.E desc[UR16][R28.64+0x10], R14 ;  /* 0x0000100e1c007986 */ /* 0x000fe2000c101910 */
[----:B------:R-:W-:-:S02]  /*14a0*/  F2FP.BF16.F32.PACK_AB R63, R63, R62 ;  /* 0x0000003e3f3f723e */ /* 0x000fc400000010ff */
[----:B------:R-:W-:Y:S01]  /*14b0*/  F2FP.BF16.F32.PACK_AB R57, R57, R56 ;  /* 0x000000383939723e */ /* 0x000fe200000010ff */
[----:B------:R-:W-:Y:S01]  /*14c0*/  STG.E desc[UR16][R36.64+0x20], R8 ;  /* 0x0000200824007986 */ /* 0x000fe2000c101910 */
[----:B------:R-:W-:-:S03]  /*14d0*/  F2FP.BF16.F32.PACK_AB R59, R59, R58 ;  /* 0x0000003a3b3b723e */ /* 0x000fc600000010ff */
        /* <DEDUP_REMOVED lines=20> */
.L_x_15:
        /* <DEDUP_REMOVED lines=14> */
.L_x_17:


//--------------------- .nv.shared._Z16matmul_v2_kernelILi128ELi128ELi32ELi64ELi32ELi16E13__nv_bfloat16EvPKT5_S3_PS1_iii --------------------------
	.section	.nv.shared._Z16matmul_v2_kernelILi128ELi128ELi32ELi64ELi32ELi16E13__nv_bfloat16EvPKT5_S3_PS1_iii,"aw",@nobits
	.sectionflags	@""
	.align	2
.nv.shared._Z16matmul_v2_kernelILi128ELi128ELi32ELi64ELi32ELi16E13__nv_bfloat16EvPKT5_S3_PS1_iii:
	.zero		17408


//--------------------- .nv.shared.reserved.0     --------------------------
	.section	.nv.shared.reserved.0,"aw",@nobits
	.weak		__nv_reservedSMEM_offset_0_alias
	.size		__nv_reservedSMEM_offset_0_alias, 0, 64
	.other		__nv_reservedSMEM_offset_0_alias,@"STO_CUDA_RESERVED_SHARED STV_DEFAULT"
__nv_reservedSMEM_offset_0_alias:
	.zero		0
	.zero		64


//--------------------- .nv.shared._Z16matmul_v1_kernelILi128ELi128ELi32ELi64ELi32ELi16E13__nv_bfloat16EvPKT5_S3_PS1_iii --------------------------
	.section	.nv.shared._Z16matmul_v1_kernelILi128ELi128ELi32ELi64ELi32ELi16E13__nv_bfloat16EvPKT5_S3_PS1_iii,"aw",@nobits
	.sectionflags	@""
	.align	2
.nv.shared._Z16matmul_v1_kernelILi128ELi128ELi32ELi64ELi32ELi16E13__nv_bfloat16EvPKT5_S3_PS1_iii:
	.zero		17408


//--------------------- .nv.constant0._Z16matmul_v2_kernelILi128ELi128ELi32ELi64ELi32ELi16E13__nv_bfloat16EvPKT5_S3_PS1_iii --------------------------
	.section	.nv.constant0._Z16matmul_v2_kernelILi128ELi128ELi32ELi64ELi32ELi16E13__nv_bfloat16EvPKT5_S3_PS1_iii,"a",@progbits
	.sectionflags	@""
	.align	4
.nv.constant0._Z16matmul_v2_kernelILi128ELi128ELi32ELi64ELi32ELi16E13__nv_bfloat16EvPKT5_S3_PS1_iii:
	.zero		932


//--------------------- .nv.constant0._Z16matmul_v1_kernelILi128ELi128ELi32ELi64ELi32ELi16E13__nv_bfloat16EvPKT5_S3_PS1_iii --------------------------
	.section	.nv.constant0._Z16matmul_v1_kernelILi128ELi128ELi32ELi64ELi32ELi16E13__nv_bfloat16EvPKT5_S3_PS1_iii,"a",@progbits
	.sectionflags	@""
	.align	4
.nv.constant0._Z16matmul_v1_kernelILi128ELi128ELi32ELi64ELi32ELi16E13__nv_bfloat16EvPKT5_S3_PS1_iii:
	.zero		932


//--------------------- SYMBOLS --------------------------

	.type		.nv.reservedSmem.offset0,@object
	.size		.nv.reservedSmem.offset0,0x4
	.type		.nv.reservedSmem.cap,@object
	.size		.nv.reservedSmem.cap,0x4
